//
// Generated by NVIDIA NVVM Compiler
//
// Compiler Build ID: CL-36424714
// Cuda compilation tools, release 13.0, V13.0.88
// Based on NVVM 20.0.0
//

.version 9.0
.target sm_100
.address_size 64

	// .globl	_Z6warmupv
.extern .func  (.param .b32 func_retval0) vprintf
(
	.param .b64 vprintf_param_0,
	.param .b64 vprintf_param_1
)
;
.global .align 1 .b8 $str[18] = {87, 97, 114, 109, 117, 112, 32, 99, 111, 109, 112, 108, 101, 116, 101, 33, 10};

.visible .entry _Z6warmupv()
{
	.reg .pred 	%p<2>;
	.reg .b32 	%r<8>;
	.reg .b64 	%rd<3>;

	mov.u32 	%r1, %ctaid.x;
	mov.u32 	%r2, %ntid.x;
	mul.lo.s32 	%r3, %r1, %r2;
	mov.u32 	%r4, %tid.x;
	neg.s32 	%r5, %r4;
	setp.ne.s32 	%p1, %r3, %r5;
	@%p1 bra 	$L__BB0_2;
	mov.u64 	%rd1, $str;
	cvta.global.u64 	%rd2, %rd1;
	{ // callseq 0, 0
	.param .b64 param0;
	st.param.b64 	[param0], %rd2;
	.param .b64 param1;
	st.param.b64 	[param1], 0;
	.param .b32 retval0;
	call.uni (retval0), 
	vprintf, 
	(
	param0, 
	param1
	);
	ld.param.b32 	%r6, [retval0];
	} // callseq 0
$L__BB0_2:
	ret;

}
	// .globl	_Z14elementwiseMaxPKfS0_Pfi
.visible .entry _Z14elementwiseMaxPKfS0_Pfi(
	.param .u64 .ptr .align 1 _Z14elementwiseMaxPKfS0_Pfi_param_0,
	.param .u64 .ptr .align 1 _Z14elementwiseMaxPKfS0_Pfi_param_1,
	.param .u64 .ptr .align 1 _Z14elementwiseMaxPKfS0_Pfi_param_2,
	.param .u32 _Z14elementwiseMaxPKfS0_Pfi_param_3
)
{
	.reg .pred 	%p<7>;
	.reg .b32 	%r<31>;
	.reg .b32 	%f<16>;
	.reg .b64 	%rd<25>;

	ld.param.u64 	%rd4, [_Z14elementwiseMaxPKfS0_Pfi_param_0];
	ld.param.u64 	%rd5, [_Z14elementwiseMaxPKfS0_Pfi_param_1];
	ld.param.u64 	%rd6, [_Z14elementwiseMaxPKfS0_Pfi_param_2];
	ld.param.u32 	%r12, [_Z14elementwiseMaxPKfS0_Pfi_param_3];
	cvta.to.global.u64 	%rd1, %rd6;
	cvta.to.global.u64 	%rd2, %rd5;
	cvta.to.global.u64 	%rd3, %rd4;
	mov.u32 	%r13, %ctaid.x;
	mov.u32 	%r14, %ntid.x;
	mov.u32 	%r15, %tid.x;
	mad.lo.s32 	%r29, %r13, %r14, %r15;
	mov.u32 	%r16, %nctaid.x;
	mul.lo.s32 	%r2, %r14, %r16;
	setp.ge.s32 	%p1, %r29, %r12;
	@%p1 bra 	$L__BB1_7;
	add.s32 	%r17, %r29, %r2;
	max.s32 	%r18, %r12, %r17;
	setp.lt.s32 	%p2, %r17, %r12;
	selp.u32 	%r19, 1, 0, %p2;
	add.s32 	%r20, %r17, %r19;
	sub.s32 	%r21, %r18, %r20;
	div.u32 	%r22, %r21, %r2;
	add.s32 	%r3, %r22, %r19;
	and.b32  	%r23, %r3, 3;
	setp.eq.s32 	%p3, %r23, 3;
	@%p3 bra 	$L__BB1_4;
	add.s32 	%r24, %r3, 1;
	and.b32  	%r25, %r24, 3;
	neg.s32 	%r27, %r25;
$L__BB1_3:
	.pragma "nounroll";
	mul.wide.s32 	%rd7, %r29, 4;
	add.s64 	%rd8, %rd1, %rd7;
	add.s64 	%rd9, %rd2, %rd7;
	add.s64 	%rd10, %rd3, %rd7;
	ld.global.f32 	%f1, [%rd10];
	ld.global.f32 	%f2, [%rd9];
	max.f32 	%f3, %f1, %f2;
	st.global.f32 	[%rd8], %f3;
	add.s32 	%r29, %r29, %r2;
	add.s32 	%r27, %r27, 1;
	setp.ne.s32 	%p4, %r27, 0;
	@%p4 bra 	$L__BB1_3;
$L__BB1_4:
	setp.lt.u32 	%p5, %r3, 3;
	@%p5 bra 	$L__BB1_7;
	mul.wide.s32 	%rd15, %r2, 4;
	shl.b32 	%r26, %r2, 2;
$L__BB1_6:
	mul.wide.s32 	%rd11, %r29, 4;
	add.s64 	%rd12, %rd3, %rd11;
	ld.global.f32 	%f4, [%rd12];
	add.s64 	%rd13, %rd2, %rd11;
	ld.global.f32 	%f5, [%rd13];
	max.f32 	%f6, %f4, %f5;
	add.s64 	%rd14, %rd1, %rd11;
	st.global.f32 	[%rd14], %f6;
	add.s64 	%rd16, %rd12, %rd15;
	ld.global.f32 	%f7, [%rd16];
	add.s64 	%rd17, %rd13, %rd15;
	ld.global.f32 	%f8, [%rd17];
	max.f32 	%f9, %f7, %f8;
	add.s64 	%rd18, %rd14, %rd15;
	st.global.f32 	[%rd18], %f9;
	add.s64 	%rd19, %rd16, %rd15;
	ld.global.f32 	%f10, [%rd19];
	add.s64 	%rd20, %rd17, %rd15;
	ld.global.f32 	%f11, [%rd20];
	max.f32 	%f12, %f10, %f11;
	add.s64 	%rd21, %rd18, %rd15;
	st.global.f32 	[%rd21], %f12;
	add.s64 	%rd22, %rd19, %rd15;
	ld.global.f32 	%f13, [%rd22];
	add.s64 	%rd23, %rd20, %rd15;
	ld.global.f32 	%f14, [%rd23];
	max.f32 	%f15, %f13, %f14;
	add.s64 	%rd24, %rd21, %rd15;
	st.global.f32 	[%rd24], %f15;
	add.s32 	%r29, %r26, %r29;
	setp.lt.s32 	%p6, %r29, %r12;
	@%p6 bra 	$L__BB1_6;
$L__BB1_7:
	ret;

}
	// .globl	_Z18elementwiseMaxWarpPKfS0_Pfi
.visible .entry _Z18elementwiseMaxWarpPKfS0_Pfi(
	.param .u64 .ptr .align 1 _Z18elementwiseMaxWarpPKfS0_Pfi_param_0,
	.param .u64 .ptr .align 1 _Z18elementwiseMaxWarpPKfS0_Pfi_param_1,
	.param .u64 .ptr .align 1 _Z18elementwiseMaxWarpPKfS0_Pfi_param_2,
	.param .u32 _Z18elementwiseMaxWarpPKfS0_Pfi_param_3
)
{
	.reg .pred 	%p<3>;
	.reg .b32 	%r<11>;
	.reg .b32 	%f<4>;
	.reg .b64 	%rd<11>;

	ld.param.u64 	%rd4, [_Z18elementwiseMaxWarpPKfS0_Pfi_param_0];
	ld.param.u64 	%rd5, [_Z18elementwiseMaxWarpPKfS0_Pfi_param_1];
	ld.param.u64 	%rd6, [_Z18elementwiseMaxWarpPKfS0_Pfi_param_2];
	ld.param.u32 	%r6, [_Z18elementwiseMaxWarpPKfS0_Pfi_param_3];
	mov.u32 	%r7, %ctaid.x;
	mov.u32 	%r1, %ntid.x;
	mov.u32 	%r8, %tid.x;
	mad.lo.s32 	%r10, %r7, %r1, %r8;
	setp.ge.s32 	%p1, %r10, %r6;
	@%p1 bra 	$L__BB2_3;
	mov.u32 	%r9, %nctaid.x;
	mul.lo.s32 	%r3, %r1, %r9;
	cvta.to.global.u64 	%rd1, %rd4;
	cvta.to.global.u64 	%rd2, %rd5;
	cvta.to.global.u64 	%rd3, %rd6;
$L__BB2_2:
	mul.wide.s32 	%rd7, %r10, 4;
	add.s64 	%rd8, %rd1, %rd7;
	ld.global.f32 	%f1, [%rd8];
	add.s64 	%rd9, %rd2, %rd7;
	ld.global.f32 	%f2, [%rd9];
	max.f32 	%f3, %f1, %f2;
	add.s64 	%rd10, %rd3, %rd7;
	st.global.f32 	[%rd10], %f3;
	add.s32 	%r10, %r10, %r3;
	setp.lt.s32 	%p2, %r10, %r6;
	@%p2 bra 	$L__BB2_2;
$L__BB2_3:
	ret;

}
	// .globl	_Z15elementwiseMax3PKfS0_Pfi
.visible .entry _Z15elementwiseMax3PKfS0_Pfi(
	.param .u64 .ptr .align 1 _Z15elementwiseMax3PKfS0_Pfi_param_0,
	.param .u64 .ptr .align 1 _Z15elementwiseMax3PKfS0_Pfi_param_1,
	.param .u64 .ptr .align 1 _Z15elementwiseMax3PKfS0_Pfi_param_2,
	.param .u32 _Z15elementwiseMax3PKfS0_Pfi_param_3
)
{
	.reg .pred 	%p<13>;
	.reg .b32 	%r<60>;
	.reg .b32 	%f<76>;
	.reg .b64 	%rd<43>;

	ld.param.u64 	%rd4, [_Z15elementwiseMax3PKfS0_Pfi_param_0];
	ld.param.u64 	%rd5, [_Z15elementwiseMax3PKfS0_Pfi_param_1];
	ld.param.u64 	%rd6, [_Z15elementwiseMax3PKfS0_Pfi_param_2];
	ld.param.u32 	%r23, [_Z15elementwiseMax3PKfS0_Pfi_param_3];
	cvta.to.global.u64 	%rd1, %rd6;
	cvta.to.global.u64 	%rd2, %rd5;
	cvta.to.global.u64 	%rd3, %rd4;
	mov.u32 	%r24, %ntid.x;
	mov.u32 	%r25, %ctaid.x;
	mov.u32 	%r26, %tid.x;
	mad.lo.s32 	%r1, %r24, %r25, %r26;
	mov.u32 	%r27, %nctaid.x;
	mul.lo.s32 	%r2, %r24, %r27;
	shr.s32 	%r28, %r23, 31;
	shr.u32 	%r29, %r28, 30;
	add.s32 	%r30, %r23, %r29;
	shr.s32 	%r3, %r30, 2;
	setp.ge.s32 	%p1, %r1, %r3;
	@%p1 bra 	$L__BB3_7;
	add.s32 	%r31, %r1, %r2;
	max.s32 	%r32, %r3, %r31;
	setp.lt.s32 	%p2, %r31, %r3;
	selp.u32 	%r33, 1, 0, %p2;
	add.s32 	%r34, %r31, %r33;
	sub.s32 	%r35, %r32, %r34;
	div.u32 	%r36, %r35, %r2;
	add.s32 	%r4, %r36, %r33;
	and.b32  	%r37, %r4, 3;
	setp.eq.s32 	%p3, %r37, 3;
	mov.u32 	%r54, %r1;
	@%p3 bra 	$L__BB3_4;
	add.s32 	%r38, %r4, 1;
	and.b32  	%r39, %r38, 3;
	neg.s32 	%r52, %r39;
	mov.u32 	%r54, %r1;
$L__BB3_3:
	.pragma "nounroll";
	mul.wide.s32 	%rd7, %r54, 16;
	add.s64 	%rd8, %rd1, %rd7;
	add.s64 	%rd9, %rd2, %rd7;
	add.s64 	%rd10, %rd3, %rd7;
	ld.global.v4.f32 	{%f1, %f2, %f3, %f4}, [%rd10];
	ld.global.v4.f32 	{%f5, %f6, %f7, %f8}, [%rd9];
	max.f32 	%f9, %f1, %f5;
	max.f32 	%f10, %f2, %f6;
	max.f32 	%f11, %f3, %f7;
	max.f32 	%f12, %f4, %f8;
	st.global.v4.f32 	[%rd8], {%f9, %f10, %f11, %f12};
	add.s32 	%r54, %r54, %r2;
	add.s32 	%r52, %r52, 1;
	setp.ne.s32 	%p4, %r52, 0;
	@%p4 bra 	$L__BB3_3;
$L__BB3_4:
	setp.lt.u32 	%p5, %r4, 3;
	@%p5 bra 	$L__BB3_7;
	mul.wide.s32 	%rd15, %r2, 16;
	shl.b32 	%r40, %r2, 2;
$L__BB3_6:
	mul.wide.s32 	%rd11, %r54, 16;
	add.s64 	%rd12, %rd3, %rd11;
	ld.global.v4.f32 	{%f13, %f14, %f15, %f16}, [%rd12];
	add.s64 	%rd13, %rd2, %rd11;
	ld.global.v4.f32 	{%f17, %f18, %f19, %f20}, [%rd13];
	max.f32 	%f21, %f13, %f17;
	max.f32 	%f22, %f14, %f18;
	max.f32 	%f23, %f15, %f19;
	max.f32 	%f24, %f16, %f20;
	add.s64 	%rd14, %rd1, %rd11;
	st.global.v4.f32 	[%rd14], {%f21, %f22, %f23, %f24};
	add.s64 	%rd16, %rd12, %rd15;
	ld.global.v4.f32 	{%f25, %f26, %f27, %f28}, [%rd16];
	add.s64 	%rd17, %rd13, %rd15;
	ld.global.v4.f32 	{%f29, %f30, %f31, %f32}, [%rd17];
	max.f32 	%f33, %f25, %f29;
	max.f32 	%f34, %f26, %f30;
	max.f32 	%f35, %f27, %f31;
	max.f32 	%f36, %f28, %f32;
	add.s64 	%rd18, %rd14, %rd15;
	st.global.v4.f32 	[%rd18], {%f33, %f34, %f35, %f36};
	add.s64 	%rd19, %rd16, %rd15;
	ld.global.v4.f32 	{%f37, %f38, %f39, %f40}, [%rd19];
	add.s64 	%rd20, %rd17, %rd15;
	ld.global.v4.f32 	{%f41, %f42, %f43, %f44}, [%rd20];
	max.f32 	%f45, %f37, %f41;
	max.f32 	%f46, %f38, %f42;
	max.f32 	%f47, %f39, %f43;
	max.f32 	%f48, %f40, %f44;
	add.s64 	%rd21, %rd18, %rd15;
	st.global.v4.f32 	[%rd21], {%f45, %f46, %f47, %f48};
	add.s64 	%rd22, %rd19, %rd15;
	ld.global.v4.f32 	{%f49, %f50, %f51, %f52}, [%rd22];
	add.s64 	%rd23, %rd20, %rd15;
	ld.global.v4.f32 	{%f53, %f54, %f55, %f56}, [%rd23];
	max.f32 	%f57, %f49, %f53;
	max.f32 	%f58, %f50, %f54;
	max.f32 	%f59, %f51, %f55;
	max.f32 	%f60, %f52, %f56;
	add.s64 	%rd24, %rd21, %rd15;
	st.global.v4.f32 	[%rd24], {%f57, %f58, %f59, %f60};
	add.s32 	%r54, %r40, %r54;
	setp.lt.s32 	%p6, %r54, %r3;
	@%p6 bra 	$L__BB3_6;
$L__BB3_7:
	shl.b32 	%r41, %r3, 2;
	add.s32 	%r58, %r41, %r1;
	setp.ge.s32 	%p7, %r58, %r23;
	@%p7 bra 	$L__BB3_14;
	add.s32 	%r42, %r58, %r2;
	max.s32 	%r43, %r23, %r42;
	setp.lt.s32 	%p8, %r42, %r23;
	selp.u32 	%r44, 1, 0, %p8;
	add.s32 	%r45, %r42, %r44;
	sub.s32 	%r46, %r43, %r45;
	div.u32 	%r47, %r46, %r2;
	add.s32 	%r14, %r47, %r44;
	and.b32  	%r48, %r14, 3;
	setp.eq.s32 	%p9, %r48, 3;
	@%p9 bra 	$L__BB3_11;
	add.s32 	%r49, %r14, 1;
	and.b32  	%r50, %r49, 3;
	neg.s32 	%r56, %r50;
$L__BB3_10:
	.pragma "nounroll";
	mul.wide.s32 	%rd25, %r58, 4;
	add.s64 	%rd26, %rd1, %rd25;
	add.s64 	%rd27, %rd2, %rd25;
	add.s64 	%rd28, %rd3, %rd25;
	ld.global.f32 	%f61, [%rd28];
	ld.global.f32 	%f62, [%rd27];
	max.f32 	%f63, %f61, %f62;
	st.global.f32 	[%rd26], %f63;
	add.s32 	%r58, %r58, %r2;
	add.s32 	%r56, %r56, 1;
	setp.ne.s32 	%p10, %r56, 0;
	@%p10 bra 	$L__BB3_10;
$L__BB3_11:
	setp.lt.u32 	%p11, %r14, 3;
	@%p11 bra 	$L__BB3_14;
	mul.wide.s32 	%rd33, %r2, 4;
	shl.b32 	%r51, %r2, 2;
$L__BB3_13:
	mul.wide.s32 	%rd29, %r58, 4;
	add.s64 	%rd30, %rd3, %rd29;
	ld.global.f32 	%f64, [%rd30];
	add.s64 	%rd31, %rd2, %rd29;
	ld.global.f32 	%f65, [%rd31];
	max.f32 	%f66, %f64, %f65;
	add.s64 	%rd32, %rd1, %rd29;
	st.global.f32 	[%rd32], %f66;
	add.s64 	%rd34, %rd30, %rd33;
	ld.global.f32 	%f67, [%rd34];
	add.s64 	%rd35, %rd31, %rd33;
	ld.global.f32 	%f68, [%rd35];
	max.f32 	%f69, %f67, %f68;
	add.s64 	%rd36, %rd32, %rd33;
	st.global.f32 	[%rd36], %f69;
	add.s64 	%rd37, %rd34, %rd33;
	ld.global.f32 	%f70, [%rd37];
	add.s64 	%rd38, %rd35, %rd33;
	ld.global.f32 	%f71, [%rd38];
	max.f32 	%f72, %f70, %f71;
	add.s64 	%rd39, %rd36, %rd33;
	st.global.f32 	[%rd39], %f72;
	add.s64 	%rd40, %rd37, %rd33;
	ld.global.f32 	%f73, [%rd40];
	add.s64 	%rd41, %rd38, %rd33;
	ld.global.f32 	%f74, [%rd41];
	max.f32 	%f75, %f73, %f74;
	add.s64 	%rd42, %rd39, %rd33;
	st.global.f32 	[%rd42], %f75;
	add.s32 	%r58, %r51, %r58;
	setp.lt.s32 	%p12, %r58, %r23;
	@%p12 bra 	$L__BB3_13;
$L__BB3_14:
	ret;

}


// ===== COMPILED SASS (sm_100) =====

	.target	sm_100

	.elftype	@"ET_EXEC"


//--------------------- .note.nv.tkinfo           --------------------------
	.section	.note.nv.tkinfo,"",@"SHT_NOTE"
	.sectionflags	@"SHF_NOTE_NV_TKINFO"
	.tkinfo
        /*0018*/ 	.word	0x00000002
        /*0030*/ 	.string	""
        /*0030*/ 	.string	"ptxas"
        /*0030*/ 	.string	"Cuda compilation tools, release 13.0, V13.0.88"
        /*0030*/ 	.string	"Build cuda_13.0.r13.0/compiler.36424714_0"
        /*0030*/ 	.string	"-arch sm_100 -m 64 "



//--------------------- .note.nv.cuinfo           --------------------------
	.section	.note.nv.cuinfo,"",@"SHT_NOTE"
	.sectionflags	@"SHF_NOTE_NV_CUINFO"
        /*0018*/ 	.short	0x0002
        /*001a*/ 	.short	0x0064
        /*001c*/ 	.short	0x0082
	.zero		2


//--------------------- .nv.info                  --------------------------
	.section	.nv.info,"",@"SHT_CUDA_INFO"
	.align	4


	//----- nvinfo : EIATTR_REGCOUNT
	.align		4
        /*0000*/ 	.byte	0x04, 0x2f
        /*0002*/ 	.short	(.L_2 - .L_1)
	.align		4
.L_1:
        /*0004*/ 	.word	index@(_Z6warmupv)
        /*0008*/ 	.word	0x00000018


	//----- nvinfo : EIATTR_FRAME_SIZE
	.align		4
.L_2:
        /*000c*/ 	.byte	0x04, 0x11
        /*000e*/ 	.short	(.L_4 - .L_3)
	.align		4
.L_3:
        /*0010*/ 	.word	index@(_Z6warmupv)
        /*0014*/ 	.word	0x00000000


	//----- nvinfo : EIATTR_REGCOUNT
	.align		4
.L_4:
        /*0018*/ 	.byte	0x04, 0x2f
        /*001a*/ 	.short	(.L_6 - .L_5)
	.align		4
.L_5:
        /*001c*/ 	.word	index@(_Z14elementwiseMaxPKfS0_Pfi)
        /*0020*/ 	.word	0x0000001a


	//----- nvinfo : EIATTR_FRAME_SIZE
	.align		4
.L_6:
        /*0024*/ 	.byte	0x04, 0x11
        /*0026*/ 	.short	(.L_8 - .L_7)
	.align		4
.L_7:
        /*0028*/ 	.word	index@(_Z14elementwiseMaxPKfS0_Pfi)
        /*002c*/ 	.word	0x00000000


	//----- nvinfo : EIATTR_REGCOUNT
	.align		4
.L_8:
        /*0030*/ 	.byte	0x04, 0x2f
        /*0032*/ 	.short	(.L_10 - .L_9)
	.align		4
.L_9:
        /*0034*/ 	.word	index@(_Z18elementwiseMaxWarpPKfS0_Pfi)
        /*0038*/ 	.word	0x00000014


	//----- nvinfo : EIATTR_FRAME_SIZE
	.align		4
.L_10:
        /*003c*/ 	.byte	0x04, 0x11
        /*003e*/ 	.short	(.L_12 - .L_11)
	.align		4
.L_11:
        /*0040*/ 	.word	index@(_Z18elementwiseMaxWarpPKfS0_Pfi)
        /*0044*/ 	.word	0x00000000


	//----- nvinfo : EIATTR_REGCOUNT
	.align		4
.L_12:
        /*0048*/ 	.byte	0x04, 0x2f
        /*004a*/ 	.short	(.L_14 - .L_13)
	.align		4
.L_13:
        /*004c*/ 	.word	index@(_Z15elementwiseMax3PKfS0_Pfi)
        /*0050*/ 	.word	0x00000020


	//----- nvinfo : EIATTR_FRAME_SIZE
	.align		4
.L_14:
        /*0054*/ 	.byte	0x04, 0x11
        /*0056*/ 	.short	(.L_16 - .L_15)
	.align		4
.L_15:
        /*0058*/ 	.word	index@(_Z15elementwiseMax3PKfS0_Pfi)
        /*005c*/ 	.word	0x00000000


	//----- nvinfo : EIATTR_MIN_STACK_SIZE
	.align		4
.L_16:
        /*0060*/ 	.byte	0x04, 0x12
        /*0062*/ 	.short	(.L_18 - .L_17)
	.align		4
.L_17:
        /*0064*/ 	.word	index@(_Z15elementwiseMax3PKfS0_Pfi)
        /*0068*/ 	.word	0x00000000


	//----- nvinfo : EIATTR_MIN_STACK_SIZE
	.align		4
.L_18:
        /*006c*/ 	.byte	0x04, 0x12
        /*006e*/ 	.short	(.L_20 - .L_19)
	.align		4
.L_19:
        /*0070*/ 	.word	index@(_Z18elementwiseMaxWarpPKfS0_Pfi)
        /*0074*/ 	.word	0x00000000


	//----- nvinfo : EIATTR_MIN_STACK_SIZE
	.align		4
.L_20:
        /*0078*/ 	.byte	0x04, 0x12
        /*007a*/ 	.short	(.L_22 - .L_21)
	.align		4
.L_21:
        /*007c*/ 	.word	index@(_Z14elementwiseMaxPKfS0_Pfi)
        /*0080*/ 	.word	0x00000000


	//----- nvinfo : EIATTR_MIN_STACK_SIZE
	.align		4
.L_22:
        /*0084*/ 	.byte	0x04, 0x12
        /*0086*/ 	.short	(.L_24 - .L_23)
	.align		4
.L_23:
        /*0088*/ 	.word	index@(_Z6warmupv)
        /*008c*/ 	.word	0x00000000
.L_24:


//--------------------- .nv.compat                --------------------------
	.section	.nv.compat,"",@"SHT_CUDA_COMPAT_INFO"
	.align	4
        /*0000*/ 	.byte	0x02, 0x09, 0x00, 0x00, 0x02, 0x02, 0x01, 0x00, 0x02, 0x05, 0x05, 0x00, 0x03, 0x07, 0x01, 0x01
        /*0010*/ 	.byte	0x02, 0x03, 0x00, 0x00, 0x02, 0x06, 0x01, 0x00, 0x04, 0x0b, 0x08, 0x00, 0x09, 0x00, 0x00, 0x00
        /*0020*/ 	.byte	0x00, 0x00, 0x00, 0x00


//--------------------- .nv.info._Z15elementwiseMax3PKfS0_Pfi --------------------------
	.section	.nv.info._Z15elementwiseMax3PKfS0_Pfi,"",@"SHT_CUDA_INFO"
	.sectionflags	@""
	.align	4


	//----- nvinfo : EIATTR_CUDA_API_VERSION
	.align		4
        /*0000*/ 	.byte	0x04, 0x37
        /*0002*/ 	.short	(.L_26 - .L_25)
.L_25:
        /*0004*/ 	.word	0x00000082


	//----- nvinfo : EIATTR_KPARAM_INFO
	.align		4
.L_26:
        /*0008*/ 	.byte	0x04, 0x17
        /*000a*/ 	.short	(.L_28 - .L_27)
.L_27:
        /*000c*/ 	.word	0x00000000
        /*0010*/ 	.short	0x0003
        /*0012*/ 	.short	0x0018
        /*0014*/ 	.byte	0x00, 0xf0, 0x11, 0x00


	//----- nvinfo : EIATTR_KPARAM_INFO
	.align		4
.L_28:
        /*0018*/ 	.byte	0x04, 0x17
        /*001a*/ 	.short	(.L_30 - .L_29)
.L_29:
        /*001c*/ 	.word	0x00000000
        /*0020*/ 	.short	0x0002
        /*0022*/ 	.short	0x0010
        /*0024*/ 	.byte	0x00, 0xf5, 0x21, 0x00


	//----- nvinfo : EIATTR_KPARAM_INFO
	.align		4
.L_30:
        /*0028*/ 	.byte	0x04, 0x17
        /*002a*/ 	.short	(.L_32 - .L_31)
.L_31:
        /*002c*/ 	.word	0x00000000
        /*0030*/ 	.short	0x0001
        /*0032*/ 	.short	0x0008
        /*0034*/ 	.byte	0x00, 0xf5, 0x21, 0x00


	//----- nvinfo : EIATTR_KPARAM_INFO
	.align		4
.L_32:
        /*0038*/ 	.byte	0x04, 0x17
        /*003a*/ 	.short	(.L_34 - .L_33)
.L_33:
        /*003c*/ 	.word	0x00000000
        /*0040*/ 	.short	0x0000
        /*0042*/ 	.short	0x0000
        /*0044*/ 	.byte	0x00, 0xf5, 0x21, 0x00


	//----- nvinfo : EIATTR_SPARSE_MMA_MASK
	.align		4
.L_34:
        /*0048*/ 	.byte	0x03, 0x50
        /*004a*/ 	.short	0x0000


	//----- nvinfo : EIATTR_MAXREG_COUNT
	.align		4
        /*004c*/ 	.byte	0x03, 0x1b
        /*004e*/ 	.short	0x00ff


	//----- nvinfo : EIATTR_MERCURY_ISA_VERSION
	.align		4
        /*0050*/ 	.byte	0x03, 0x5f
        /*0052*/ 	.short	0x0101


	//----- nvinfo : EIATTR_VRC_CTA_INIT_COUNT
	.align		4
        /*0054*/ 	.byte	0x02, 0x4a
	.zero		1
	.zero		1


	//----- nvinfo : EIATTR_EXIT_INSTR_OFFSETS
	.align		4
        /*0058*/ 	.byte	0x04, 0x1c
        /*005a*/ 	.short	(.L_36 - .L_35)


	//   ....[0]....
.L_35:
        /*005c*/ 	.word	0x00000750


	//   ....[1]....
        /*0060*/ 	.word	0x00000a50


	//   ....[2]....
        /*0064*/ 	.word	0x00000c80


	//----- nvinfo : EIATTR_CRS_STACK_SIZE
	.align		4
.L_36:
        /*0068*/ 	.byte	0x04, 0x1e
        /*006a*/ 	.short	(.L_38 - .L_37)
.L_37:
        /*006c*/ 	.word	0x00000000


	//----- nvinfo : EIATTR_CBANK_PARAM_SIZE
	.align		4
.L_38:
        /*0070*/ 	.byte	0x03, 0x19
        /*0072*/ 	.short	0x001c


	//----- nvinfo : EIATTR_PARAM_CBANK
	.align		4
        /*0074*/ 	.byte	0x04, 0x0a
        /*0076*/ 	.short	(.L_40 - .L_39)
	.align		4
.L_39:
        /*0078*/ 	.word	index@(.nv.constant0._Z15elementwiseMax3PKfS0_Pfi)
        /*007c*/ 	.short	0x0380
        /*007e*/ 	.short	0x001c


	//----- nvinfo : EIATTR_SW_WAR
	.align		4
.L_40:
        /*0080*/ 	.byte	0x04, 0x36
        /*0082*/ 	.short	(.L_42 - .L_41)
.L_41:
        /*0084*/ 	.word	0x00000008
.L_42:


//--------------------- .nv.info._Z18elementwiseMaxWarpPKfS0_Pfi --------------------------
	.section	.nv.info._Z18elementwiseMaxWarpPKfS0_Pfi,"",@"SHT_CUDA_INFO"
	.sectionflags	@""
	.align	4


	//----- nvinfo : EIATTR_CUDA_API_VERSION
	.align		4
        /*0000*/ 	.byte	0x04, 0x37
        /*0002*/ 	.short	(.L_44 - .L_43)
.L_43:
        /*0004*/ 	.word	0x00000082


	//----- nvinfo : EIATTR_KPARAM_INFO
	.align		4
.L_44:
        /*0008*/ 	.byte	0x04, 0x17
        /*000a*/ 	.short	(.L_46 - .L_45)
.L_45:
        /*000c*/ 	.word	0x00000000
        /*0010*/ 	.short	0x0003
        /*0012*/ 	.short	0x0018
        /*0014*/ 	.byte	0x00, 0xf0, 0x11, 0x00


	//----- nvinfo : EIATTR_KPARAM_INFO
	.align		4
.L_46:
        /*0018*/ 	.byte	0x04, 0x17
        /*001a*/ 	.short	(.L_48 - .L_47)
.L_47:
        /*001c*/ 	.word	0x00000000
        /*0020*/ 	.short	0x0002
        /*0022*/ 	.short	0x0010
        /*0024*/ 	.byte	0x00, 0xf5, 0x21, 0x00


	//----- nvinfo : EIATTR_KPARAM_INFO
	.align		4
.L_48:
        /*0028*/ 	.byte	0x04, 0x17
        /*002a*/ 	.short	(.L_50 - .L_49)
.L_49:
        /*002c*/ 	.word	0x00000000
        /*0030*/ 	.short	0x0001
        /*0032*/ 	.short	0x0008
        /*0034*/ 	.byte	0x00, 0xf5, 0x21, 0x00


	//----- nvinfo : EIATTR_KPARAM_INFO
	.align		4
.L_50:
        /*0038*/ 	.byte	0x04, 0x17
        /*003a*/ 	.short	(.L_52 - .L_51)
.L_51:
        /*003c*/ 	.word	0x00000000
        /*0040*/ 	.short	0x0000
        /*0042*/ 	.short	0x0000
        /*0044*/ 	.byte	0x00, 0xf5, 0x21, 0x00


	//----- nvinfo : EIATTR_SPARSE_MMA_MASK
	.align		4
.L_52:
        /*0048*/ 	.byte	0x03, 0x50
        /*004a*/ 	.short	0x0000


	//----- nvinfo : EIATTR_MAXREG_COUNT
	.align		4
        /*004c*/ 	.byte	0x03, 0x1b
        /*004e*/ 	.short	0x00ff


	//----- nvinfo : EIATTR_MERCURY_ISA_VERSION
	.align		4
        /*0050*/ 	.byte	0x03, 0x5f
        /*0052*/ 	.short	0x0101


	//----- nvinfo : EIATTR_VRC_CTA_INIT_COUNT
	.align		4
        /*0054*/ 	.byte	0x02, 0x4a
	.zero		1
	.zero		1


	//----- nvinfo : EIATTR_EXIT_INSTR_OFFSETS
	.align		4
        /*0058*/ 	.byte	0x04, 0x1c
        /*005a*/ 	.short	(.L_54 - .L_53)


	//   ....[0]....
.L_53:
        /*005c*/ 	.word	0x00000070


	//   ....[1]....
        /*0060*/ 	.word	0x00000180


	//----- nvinfo : EIATTR_CRS_STACK_SIZE
	.align		4
.L_54:
        /*0064*/ 	.byte	0x04, 0x1e
        /*0066*/ 	.short	(.L_56 - .L_55)
.L_55:
        /*0068*/ 	.word	0x00000000


	//----- nvinfo : EIATTR_CBANK_PARAM_SIZE
	.align		4
.L_56:
        /*006c*/ 	.byte	0x03, 0x19
        /*006e*/ 	.short	0x001c


	//----- nvinfo : EIATTR_PARAM_CBANK
	.align		4
        /*0070*/ 	.byte	0x04, 0x0a
        /*0072*/ 	.short	(.L_58 - .L_57)
	.align		4
.L_57:
        /*0074*/ 	.word	index@(.nv.constant0._Z18elementwiseMaxWarpPKfS0_Pfi)
        /*0078*/ 	.short	0x0380
        /*007a*/ 	.short	0x001c


	//----- nvinfo : EIATTR_SW_WAR
	.align		4
.L_58:
        /*007c*/ 	.byte	0x04, 0x36
        /*007e*/ 	.short	(.L_60 - .L_59)
.L_59:
        /*0080*/ 	.word	0x00000008
.L_60:


//--------------------- .nv.info._Z14elementwiseMaxPKfS0_Pfi --------------------------
	.section	.nv.info._Z14elementwiseMaxPKfS0_Pfi,"",@"SHT_CUDA_INFO"
	.sectionflags	@""
	.align	4


	//----- nvinfo : EIATTR_CUDA_API_VERSION
	.align		4
        /*0000*/ 	.byte	0x04, 0x37
        /*0002*/ 	.short	(.L_62 - .L_61)
.L_61:
        /*0004*/ 	.word	0x00000082


	//----- nvinfo : EIATTR_KPARAM_INFO
	.align		4
.L_62:
        /*0008*/ 	.byte	0x04, 0x17
        /*000a*/ 	.short	(.L_64 - .L_63)
.L_63:
        /*000c*/ 	.word	0x00000000
        /*0010*/ 	.short	0x0003
        /*0012*/ 	.short	0x0018
        /*0014*/ 	.byte	0x00, 0xf0, 0x11, 0x00


	//----- nvinfo : EIATTR_KPARAM_INFO
	.align		4
.L_64:
        /*0018*/ 	.byte	0x04, 0x17
        /*001a*/ 	.short	(.L_66 - .L_65)
.L_65:
        /*001c*/ 	.word	0x00000000
        /*0020*/ 	.short	0x0002
        /*0022*/ 	.short	0x0010
        /*0024*/ 	.byte	0x00, 0xf5, 0x21, 0x00


	//----- nvinfo : EIATTR_KPARAM_INFO
	.align		4
.L_66:
        /*0028*/ 	.byte	0x04, 0x17
        /*002a*/ 	.short	(.L_68 - .L_67)
.L_67:
        /*002c*/ 	.word	0x00000000
        /*0030*/ 	.short	0x0001
        /*0032*/ 	.short	0x0008
        /*0034*/ 	.byte	0x00, 0xf5, 0x21, 0x00


	//----- nvinfo : EIATTR_KPARAM_INFO
	.align		4
.L_68:
        /*0038*/ 	.byte	0x04, 0x17
        /*003a*/ 	.short	(.L_70 - .L_69)
.L_69:
        /*003c*/ 	.word	0x00000000
        /*0040*/ 	.short	0x0000
        /*0042*/ 	.short	0x0000
        /*0044*/ 	.byte	0x00, 0xf5, 0x21, 0x00


	//----- nvinfo : EIATTR_SPARSE_MMA_MASK
	.align		4
.L_70:
        /*0048*/ 	.byte	0x03, 0x50
        /*004a*/ 	.short	0x0000


	//----- nvinfo : EIATTR_MAXREG_COUNT
	.align		4
        /*004c*/ 	.byte	0x03, 0x1b
        /*004e*/ 	.short	0x00ff


	//----- nvinfo : EIATTR_MERCURY_ISA_VERSION
	.align		4
        /*0050*/ 	.byte	0x03, 0x5f
        /*0052*/ 	.short	0x0101


	//----- nvinfo : EIATTR_VRC_CTA_INIT_COUNT
	.align		4
        /*0054*/ 	.byte	0x02, 0x4a
	.zero		1
	.zero		1


	//----- nvinfo : EIATTR_EXIT_INSTR_OFFSETS
	.align		4
        /*0058*/ 	.byte	0x04, 0x1c
        /*005a*/ 	.short	(.L_72 - .L_71)


	//   ....[0]....
.L_71:
        /*005c*/ 	.word	0x00000090


	//   ....[1]....
        /*0060*/ 	.word	0x000003a0


	//   ....[2]....
        /*0064*/ 	.word	0x000005d0


	//----- nvinfo : EIATTR_CRS_STACK_SIZE
	.align		4
.L_72:
        /*0068*/ 	.byte	0x04, 0x1e
        /*006a*/ 	.short	(.L_74 - .L_73)
.L_73:
        /*006c*/ 	.word	0x00000000


	//----- nvinfo : EIATTR_CBANK_PARAM_SIZE
	.align		4
.L_74:
        /*0070*/ 	.byte	0x03, 0x19
        /*0072*/ 	.short	0x001c


	//----- nvinfo : EIATTR_PARAM_CBANK
	.align		4
        /*0074*/ 	.byte	0x04, 0x0a
        /*0076*/ 	.short	(.L_76 - .L_75)
	.align		4
.L_75:
        /*0078*/ 	.word	index@(.nv.constant0._Z14elementwiseMaxPKfS0_Pfi)
        /*007c*/ 	.short	0x0380
        /*007e*/ 	.short	0x001c


	//----- nvinfo : EIATTR_SW_WAR
	.align		4
.L_76:
        /*0080*/ 	.byte	0x04, 0x36
        /*0082*/ 	.short	(.L_78 - .L_77)
.L_77:
        /*0084*/ 	.word	0x00000008
.L_78:


//--------------------- .nv.info._Z6warmupv       --------------------------
	.section	.nv.info._Z6warmupv,"",@"SHT_CUDA_INFO"
	.sectionflags	@""
	.align	4


	//----- nvinfo : EIATTR_CUDA_API_VERSION
	.align		4
        /*0000*/ 	.byte	0x04, 0x37
        /*0002*/ 	.short	(.L_80 - .L_79)
.L_79:
        /*0004*/ 	.word	0x00000082


	//----- nvinfo : EIATTR_SPARSE_MMA_MASK
	.align		4
.L_80:
        /*0008*/ 	.byte	0x03, 0x50
        /*000a*/ 	.short	0x0000


	//----- nvinfo : EIATTR_MAXREG_COUNT
	.align		4
        /*000c*/ 	.byte	0x03, 0x1b
        /*000e*/ 	.short	0x00ff


	//----- nvinfo : EIATTR_EXTERNS
	.align		4
        /*0010*/ 	.byte	0x04, 0x0f
        /*0012*/ 	.short	(.L_82 - .L_81)


	//   ....[0]....
	.align		4
.L_81:
        /*0014*/ 	.word	index@(vprintf)


	//----- nvinfo : EIATTR_MERCURY_ISA_VERSION
	.align		4
.L_82:
        /*0018*/ 	.byte	0x03, 0x5f
        /*001a*/ 	.short	0x0101


	//----- nvinfo : EIATTR_VRC_CTA_INIT_COUNT
	.align		4
        /*001c*/ 	.byte	0x02, 0x4a
	.zero		1
	.zero		1


	//----- nvinfo : EIATTR_SYSCALL_OFFSETS
	.align		4
        /*0020*/ 	.byte	0x04, 0x46
        /*0022*/ 	.short	(.L_84 - .L_83)


	//   ....[0]....
.L_83:
        /*0024*/ 	.word	0x000000f0


	//----- nvinfo : EIATTR_EXIT_INSTR_OFFSETS
	.align		4
.L_84:
        /*0028*/ 	.byte	0x04, 0x1c
        /*002a*/ 	.short	(.L_86 - .L_85)


	//   ....[0]....
.L_85:
        /*002c*/ 	.word	0x00000070


	//   ....[1]....
        /*0030*/ 	.word	0x00000100


	//----- nvinfo : EIATTR_CRS_STACK_SIZE
	.align		4
.L_86:
        /*0034*/ 	.byte	0x04, 0x1e
        /*0036*/ 	.short	(.L_88 - .L_87)
.L_87:
        /*0038*/ 	.word	0x00000000


	//----- nvinfo : EIATTR_SW_WAR
	.align		4
.L_88:
        /*003c*/ 	.byte	0x04, 0x36
        /*003e*/ 	.short	(.L_90 - .L_89)
.L_89:
        /*0040*/ 	.word	0x00000008
.L_90:


//--------------------- .nv.callgraph             --------------------------
	.section	.nv.callgraph,"",@"SHT_CUDA_CALLGRAPH"
	.align	4
	.sectionentsize	8
	.align		4
        /*0000*/ 	.word	0x00000000
	.align		4
        /*0004*/ 	.word	0xffffffff
	.align		4
        /*0008*/ 	.word	index@(_Z6warmupv)
	.align		4
        /*000c*/ 	.word	index@(vprintf)
	.align		4
        /*0010*/ 	.word	0x00000000
	.align		4
        /*0014*/ 	.word	0xfffffffe
	.align		4
        /*0018*/ 	.word	0x00000000
	.align		4
        /*001c*/ 	.word	0xfffffffd
	.align		4
        /*0020*/ 	.word	0x00000000
	.align		4
        /*0024*/ 	.word	0xfffffffc


//--------------------- .nv.constant4             --------------------------
	.section	.nv.constant4,"a",@progbits
	.align	8
	.align		8
.nv.constant4:
        /*0000*/ 	.dword	$str
	.align		8
        /*0008*/ 	.dword	vprintf


//--------------------- .text._Z15elementwiseMax3PKfS0_Pfi --------------------------
	.section	.text._Z15elementwiseMax3PKfS0_Pfi,"ax",@progbits
	.align	128
        .global         _Z15elementwiseMax3PKfS0_Pfi
        .type           _Z15elementwiseMax3PKfS0_Pfi,@function
        .size           _Z15elementwiseMax3PKfS0_Pfi,(.L_x_20 - _Z15elementwiseMax3PKfS0_Pfi)
        .other          _Z15elementwiseMax3PKfS0_Pfi,@"STO_CUDA_ENTRY STV_DEFAULT"
_Z15elementwiseMax3PKfS0_Pfi:
.text._Z15elementwiseMax3PKfS0_Pfi:
[----:B------:R-:W-:Y:S01]  /*0000*/  LDC R1, c[0x0][0x37c] ;  /* 0x0000df00ff017b82 */ /* 0x000fe20000000800 */
[----:B------:R-:W0:Y:S07]  /*0010*/  S2R R5, SR_CTAID.X ;  /* 0x0000000000057919 */ /* 0x000e2e0000002500 */
[----:B------:R-:W1:Y:S01]  /*0020*/  LDC R0, c[0x0][0x398] ;  /* 0x0000e600ff007b82 */ /* 0x000e620000000800 */
[----:B------:R-:W2:Y:S01]  /*0030*/  LDCU UR6, c[0x0][0x360] ;  /* 0x00006c00ff0677ac */ /* 0x000ea20008000800 */
[----:B------:R-:W-:Y:S01]  /*0040*/  BSSY.RECONVERGENT B0, `(.L_x_0) ;  /* 0x000006e000007945 */ /* 0x000fe20003800200 */
[----:B------:R-:W0:Y:S01]  /*0050*/  S2R R4, SR_TID.X ;  /* 0x0000000000047919 */ /* 0x000e220000002100 */
[----:B------:R-:W3:Y:S04]  /*0060*/  LDCU.64 UR4, c[0x0][0x358] ;  /* 0x00006b00ff0477ac */ /* 0x000ee80008000a00 */
[----:B------:R-:W2:Y:S01]  /*0070*/  LDC R6, c[0x0][0x370] ;  /* 0x0000dc00ff067b82 */ /* 0x000ea20000000800 */
[----:B-1----:R-:W-:-:S04]  /*0080*/  SHF.R.S32.HI R3, RZ, 0x1f, R0 ;  /* 0x0000001fff037819 */ /* 0x002fc80000011400 */
[----:B------:R-:W-:-:S04]  /*0090*/  LEA.HI R2, R3, R0, RZ, 0x2 ;  /* 0x0000000003027211 */ /* 0x000fc800078f10ff */
[----:B------:R-:W-:Y:S01]  /*00a0*/  SHF.R.S32.HI R2, RZ, 0x2, R2 ;  /* 0x00000002ff027819 */ /* 0x000fe20000011402 */
[----:B--2---:R-:W-:Y:S02]  /*00b0*/  IMAD R3, R6, UR6, RZ ;  /* 0x0000000606037c24 */ /* 0x004fe4000f8e02ff */
[----:B0-----:R-:W-:-:S05]  /*00c0*/  IMAD R5, R5, UR6, R4 ;  /* 0x0000000605057c24 */ /* 0x001fca000f8e0204 */
[----:B------:R-:W-:-:S13]  /*00d0*/  ISETP.GE.AND P0, PT, R5, R2, PT ;  /* 0x000000020500720c */ /* 0x000fda0003f06270 */
[----:B---3--:R-:W-:Y:S05]  /*00e0*/  @P0 BRA `(.L_x_1) ;  /* 0x00000004008c0947 */ /* 0x008fea0003800000 */
[----:B------:R-:W0:Y:S01]  /*00f0*/  I2F.U32.RP R8, R3 ;  /* 0x0000000300087306 */ /* 0x000e220000209000 */
[--C-:B------:R-:W-:Y:S01]  /*0100*/  IMAD.IADD R9, R5, 0x1, R3.reuse ;  /* 0x0000000105097824 */ /* 0x100fe200078e0203 */
[----:B------:R-:W-:Y:S01]  /*0110*/  ISETP.NE.U32.AND P2, PT, R3, RZ, PT ;  /* 0x000000ff0300720c */ /* 0x000fe20003f45070 */
[----:B------:R-:W-:Y:S01]  /*0120*/  IMAD.MOV R11, RZ, RZ, -R3 ;  /* 0x000000ffff0b7224 */ /* 0x000fe200078e0a03 */
[----:B------:R-:W-:Y:S02]  /*0130*/  BSSY.RECONVERGENT B1, `(.L_x_2) ;  /* 0x000002e000017945 */ /* 0x000fe40003800200 */
[----:B------:R-:W-:Y:S02]  /*0140*/  ISETP.GE.AND P0, PT, R9, R2, PT ;  /* 0x000000020900720c */ /* 0x000fe40003f06270 */
[----:B------:R-:W-:Y:S02]  /*0150*/  VIMNMX R4, PT, PT, R2, R9, !PT ;  /* 0x0000000902047248 */ /* 0x000fe40007fe0100 */
[----:B------:R-:W-:-:S04]  /*0160*/  SEL R16, RZ, 0x1, P0 ;  /* 0x00000001ff107807 */ /* 0x000fc80000000000 */
[----:B------:R-:W-:Y:S01]  /*0170*/  IADD3 R4, PT, PT, R4, -R9, -R16 ;  /* 0x8000000904047210 */ /* 0x000fe20007ffe810 */
[----:B0-----:R-:W0:Y:S02]  /*0180*/  MUFU.RCP R8, R8 ;  /* 0x0000000800087308 */ /* 0x001e240000001000 */
[----:B0-----:R-:W-:-:S06]  /*0190*/  VIADD R6, R8, 0xffffffe ;  /* 0x0ffffffe08067836 */ /* 0x001fcc0000000000 */
[----:B------:R0:W1:Y:S02]  /*01a0*/  F2I.FTZ.U32.TRUNC.NTZ R7, R6 ;  /* 0x0000000600077305 */ /* 0x000064000021f000 */
[----:B0-----:R-:W-:Y:S02]  /*01b0*/  HFMA2 R6, -RZ, RZ, 0, 0 ;  /* 0x00000000ff067431 */ /* 0x001fe400000001ff */
[----:B-1----:R-:W-:-:S04]  /*01c0*/  IMAD R11, R11, R7, RZ ;  /* 0x000000070b0b7224 */ /* 0x002fc800078e02ff */
[----:B------:R-:W-:-:S06]  /*01d0*/  IMAD.HI.U32 R7, R7, R11, R6 ;  /* 0x0000000b07077227 */ /* 0x000fcc00078e0006 */
[----:B------:R-:W-:-:S04]  /*01e0*/  IMAD.HI.U32 R7, R7, R4, RZ ;  /* 0x0000000407077227 */ /* 0x000fc800078e00ff */
[----:B------:R-:W-:-:S04]  /*01f0*/  IMAD.MOV R6, RZ, RZ, -R7 ;  /* 0x000000ffff067224 */ /* 0x000fc800078e0a07 */
[----:B------:R-:W-:-:S05]  /*0200*/  IMAD R4, R3, R6, R4 ;  /* 0x0000000603047224 */ /* 0x000fca00078e0204 */
[----:B------:R-:W-:-:S13]  /*0210*/  ISETP.GE.U32.AND P0, PT, R4, R3, PT ;  /* 0x000000030400720c */ /* 0x000fda0003f06070 */
[----:B------:R-:W-:Y:S02]  /*0220*/  @P0 IMAD.IADD R4, R4, 0x1, -R3 ;  /* 0x0000000104040824 */ /* 0x000fe400078e0a03 */
[----:B------:R-:W-:-:S03]  /*0230*/  @P0 VIADD R7, R7, 0x1 ;  /* 0x0000000107070836 */ /* 0x000fc60000000000 */
[----:B------:R-:W-:-:S13]  /*0240*/  ISETP.GE.U32.AND P1, PT, R4, R3, PT ;  /* 0x000000030400720c */ /* 0x000fda0003f26070 */
[----:B------:R-:W-:Y:S02]  /*0250*/  @P1 IADD3 R7, PT, PT, R7, 0x1, RZ ;  /* 0x0000000107071810 */ /* 0x000fe40007ffe0ff */
[----:B------:R-:W-:-:S05]  /*0260*/  @!P2 LOP3.LUT R7, RZ, R3, RZ, 0x33, !PT ;  /* 0x00000003ff07a212 */ /* 0x000fca00078e33ff */
[----:B------:R-:W-:-:S05]  /*0270*/  IMAD.IADD R16, R16, 0x1, R7 ;  /* 0x0000000110107824 */ /* 0x000fca00078e0207 */
[----:B------:R-:W-:-:S04]  /*0280*/  LOP3.LUT R4, R16, 0x3, RZ, 0xc0, !PT ;  /* 0x0000000310047812 */ /* 0x000fc800078ec0ff */
[----:B------:R-:W-:Y:S01]  /*0290*/  ISETP.NE.AND P0, PT, R4, 0x3, PT ;  /* 0x000000030400780c */ /* 0x000fe20003f05270 */
[----:B------:R-:W-:-:S12]  /*02a0*/  IMAD.MOV.U32 R4, RZ, RZ, R5 ;  /* 0x000000ffff047224 */ /* 0x000fd800078e0005 */
[----:B------:R-:W-:Y:S05]  /*02b0*/  @!P0 BRA `(.L_x_3) ;  /* 0x0000000000548947 */ /* 0x000fea0003800000 */
[----:B------:R-:W0:Y:S01]  /*02c0*/  LDC.64 R20, c[0x0][0x390] ;  /* 0x0000e400ff147b82 */ /* 0x000e220000000a00 */
[----:B------:R-:W-:-:S05]  /*02d0*/  VIADD R4, R16, 0x1 ;  /* 0x0000000110047836 */ /* 0x000fca0000000000 */
[----:B------:R-:W-:Y:S02]  /*02e0*/  LOP3.LUT R17, R4, 0x3, RZ, 0xc0, !PT ;  /* 0x0000000304117812 */ /* 0x000fe400078ec0ff */
[----:B------:R-:W1:Y:S01]  /*02f0*/  LDC.64 R6, c[0x0][0x380] ;  /* 0x0000e000ff067b82 */ /* 0x000e620000000a00 */
[----:B------:R-:W-:Y:S02]  /*0300*/  MOV R4, R5 ;  /* 0x0000000500047202 */ /* 0x000fe40000000f00 */
[----:B------:R-:W-:-:S05]  /*0310*/  IMAD.MOV R17, RZ, RZ, -R17 ;  /* 0x000000ffff117224 */ /* 0x000fca00078e0a11 */
[----:B------:R-:W2:Y:S02]  /*0320*/  LDC.64 R18, c[0x0][0x388] ;  /* 0x0000e200ff127b82 */ /* 0x000ea40000000a00 */
.L_x_4:
[----:B-1----:R-:W-:-:S04]  /*0330*/  IMAD.WIDE R14, R4, 0x10, R6 ;  /* 0x00000010040e7825 */ /* 0x002fc800078e0206 */
[----:B--2---:R-:W-:Y:S02]  /*0340*/  IMAD.WIDE R22, R4, 0x10, R18 ;  /* 0x0000001004167825 */ /* 0x004fe400078e0212 */
[----:B---3--:R-:W2:Y:S04]  /*0350*/  LDG.E.128 R12, desc[UR4][R14.64] ;  /* 0x000000040e0c7981 */ /* 0x008ea8000c1e1d00 */
[----:B------:R-:W2:Y:S01]  /*0360*/  LDG.E.128 R8, desc[UR4][R22.64] ;  /* 0x0000000416087981 */ /* 0x000ea2000c1e1d00 */
[----:B------:R-:W-:-:S05]  /*0370*/  VIADD R17, R17, 0x1 ;  /* 0x0000000111117836 */ /* 0x000fca0000000000 */
[----:B------:R-:W-:Y:S02]  /*0380*/  ISETP.NE.AND P0, PT, R17, RZ, PT ;  /* 0x000000ff1100720c */ /* 0x000fe40003f05270 */
[----:B--2---:R-:W-:Y:S02]  /*0390*/  FMNMX R8, R12, R8, !PT ;  /* 0x000000080c087209 */ /* 0x004fe40007800000 */
[----:B------:R-:W-:Y:S01]  /*03a0*/  FMNMX R9, R13, R9, !PT ;  /* 0x000000090d097209 */ /* 0x000fe20007800000 */
[----:B0-----:R-:W-:Y:S01]  /*03b0*/  IMAD.WIDE R12, R4, 0x10, R20 ;  /* 0x00000010040c7825 */ /* 0x001fe200078e0214 */
[----:B------:R-:W-:Y:S02]  /*03c0*/  FMNMX R10, R14, R10, !PT ;  /* 0x0000000a0e0a7209 */ /* 0x000fe40007800000 */
[----:B------:R-:W-:-:S05]  /*03d0*/  FMNMX R11, R15, R11, !PT ;  /* 0x0000000b0f0b7209 */ /* 0x000fca0007800000 */
[----:B------:R3:W-:Y:S01]  /*03e0*/  STG.E.128 desc[UR4][R12.64], R8 ;  /* 0x000000080c007986 */ /* 0x0007e2000c101d04 */
[----:B------:R-:W-:Y:S01]  /*03f0*/  IMAD.IADD R4, R3, 0x1, R4 ;  /* 0x0000000103047824 */ /* 0x000fe200078e0204 */
[----:B------:R-:W-:Y:S06]  /*0400*/  @P0 BRA `(.L_x_4) ;  /* 0xfffffffc00c80947 */ /* 0x000fec000383ffff */
.L_x_3:
[----:B------:R-:W-:Y:S05]  /*0410*/  BSYNC.RECONVERGENT B1 ;  /* 0x0000000000017941 */ /* 0x000fea0003800200 */
.L_x_2:
[----:B------:R-:W0:Y:S01]  /*0420*/  LDC.64 R6, c[0x0][0x390] ;  /* 0x0000e400ff067b82 */ /* 0x000e220000000a00 */
[----:B------:R-:W-:-:S07]  /*0430*/  ISETP.GE.U32.AND P0, PT, R16, 0x3, PT ;  /* 0x000000031000780c */ /* 0x000fce0003f06070 */
[----:B------:R-:W1:Y:S08]  /*0440*/  LDC.64 R22, c[0x0][0x380] ;  /* 0x0000e000ff167b82 */ /* 0x000e700000000a00 */
[----:B------:R-:W2:Y:S01]  /*0450*/  LDC.64 R20, c[0x0][0x388] ;  /* 0x0000e200ff147b82 */ /* 0x000ea20000000a00 */
[----:B------:R-:W-:Y:S05]  /*0460*/  @!P0 BRA `(.L_x_1) ;  /* 0x0000000000ac8947 */ /* 0x000fea0003800000 */
.L_x_5:
[----:B-1----:R-:W-:-:S04]  /*0470*/  IMAD.WIDE R28, R4, 0x10, R22 ;  /* 0x00000010041c7825 */ /* 0x002fc800078e0216 */
[C---:B--2---:R-:W-:Y:S01]  /*0480*/  IMAD.WIDE R26, R4.reuse, 0x10, R20 ;  /* 0x00000010041a7825 */ /* 0x044fe200078e0214 */
[----:B---34-:R1:W2:Y:S04]  /*0490*/  LDG.E.128 R8, desc[UR4][R28.64] ;  /* 0x000000041c087981 */ /* 0x0182a8000c1e1d00 */
[----:B------:R3:W2:Y:S01]  /*04a0*/  LDG.E.128 R12, desc[UR4][R26.64] ;  /* 0x000000041a0c7981 */ /* 0x0006a2000c1e1d00 */
[----:B0-----:R-:W-:-:S04]  /*04b0*/  IMAD.WIDE R24, R4, 0x10, R6 ;  /* 0x0000001004187825 */ /* 0x001fc800078e0206 */
[----:B-1----:R-:W-:-:S04]  /*04c0*/  IMAD.WIDE R28, R3, 0x10, R28 ;  /* 0x00000010031c7825 */ /* 0x002fc800078e021c */
[----:B---3--:R-:W-:Y:S01]  /*04d0*/  IMAD.WIDE R26, R3, 0x10, R26 ;  /* 0x00000010031a7825 */ /* 0x008fe200078e021a */
[----:B--2---:R-:W-:Y:S02]  /*04e0*/  FMNMX R8, R8, R12, !PT ;  /* 0x0000000c08087209 */ /* 0x004fe40007800000 */
[----:B------:R-:W-:Y:S02]  /*04f0*/  FMNMX R9, R9, R13, !PT ;  /* 0x0000000d09097209 */ /* 0x000fe40007800000 */
[----:B------:R-:W-:Y:S02]  /*0500*/  FMNMX R10, R10, R14, !PT ;  /* 0x0000000e0a0a7209 */ /* 0x000fe40007800000 */
[----:B------:R-:W-:-:S05]  /*0510*/  FMNMX R11, R11, R15, !PT ;  /* 0x0000000f0b0b7209 */ /* 0x000fca0007800000 */
[----:B------:R0:W-:Y:S04]  /*0520*/  STG.E.128 desc[UR4][R24.64], R8 ;  /* 0x0000000818007986 */ /* 0x0001e8000c101d04 */
[----:B------:R1:W2:Y:S04]  /*0530*/  LDG.E.128 R12, desc[UR4][R26.64] ;  /* 0x000000041a0c7981 */ /* 0x0002a8000c1e1d00 */
[----:B0-----:R0:W2:Y:S01]  /*0540*/  LDG.E.128 R8, desc[UR4][R28.64] ;  /* 0x000000041c087981 */ /* 0x0010a2000c1e1d00 */
[----:B------:R-:W-:-:S04]  /*0550*/  IMAD.WIDE R24, R3, 0x10, R24 ;  /* 0x0000001003187825 */ /* 0x000fc800078e0218 */
[----:B-1----:R-:W-:-:S04]  /*0560*/  IMAD.WIDE R26, R3, 0x10, R26 ;  /* 0x00000010031a7825 */ /* 0x002fc800078e021a */
[----:B0-----:R-:W-:Y:S01]  /*0570*/  IMAD.WIDE R28, R3, 0x10, R28 ;  /* 0x00000010031c7825 */ /* 0x001fe200078e021c */
[----:B--2---:R-:W-:Y:S02]  /*0580*/  FMNMX R16, R8, R12, !PT ;  /* 0x0000000c08107209 */ /* 0x004fe40007800000 */
[----:B------:R-:W-:Y:S02]  /*0590*/  FMNMX R17, R9, R13, !PT ;  /* 0x0000000d09117209 */ /* 0x000fe40007800000 */
[----:B------:R-:W-:Y:S02]  /*05a0*/  FMNMX R18, R10, R14, !PT ;  /* 0x0000000e0a127209 */ /* 0x000fe40007800000 */
[----:B------:R-:W-:-:S05]  /*05b0*/  FMNMX R19, R11, R15, !PT ;  /* 0x0000000f0b137209 */ /* 0x000fca0007800000 */
[----:B------:R0:W-:Y:S04]  /*05c0*/  STG.E.128 desc[UR4][R24.64], R16 ;  /* 0x0000001018007986 */ /* 0x0001e8000c101d04 */
[----:B------:R1:W2:Y:S04]  /*05d0*/  LDG.E.128 R8, desc[UR4][R28.64] ;  /* 0x000000041c087981 */ /* 0x0002a8000c1e1d00 */
[----:B------:R-:W2:Y:S01]  /*05e0*/  LDG.E.128 R12, desc[UR4][R26.64] ;  /* 0x000000041a0c7981 */ /* 0x000ea2000c1e1d00 */
[----:B-1----:R-:W-:-:S04]  /*05f0*/  IMAD.WIDE R28, R3, 0x10, R28 ;  /* 0x00000010031c7825 */ /* 0x002fc800078e021c */
[----:B0-----:R-:W-:Y:S01]  /*0600*/  IMAD.WIDE R24, R3, 0x10, R24 ;  /* 0x0000001003187825 */ /* 0x001fe200078e0218 */
[----:B--2---:R-:W-:Y:S02]  /*0610*/  FMNMX R8, R8, R12, !PT ;  /* 0x0000000c08087209 */ /* 0x004fe40007800000 */
[----:B------:R-:W-:Y:S01]  /*0620*/  FMNMX R9, R9, R13, !PT ;  /* 0x0000000d09097209 */ /* 0x000fe20007800000 */
[----:B------:R-:W-:Y:S01]  /*0630*/  IMAD.WIDE R12, R3, 0x10, R26 ;  /* 0x00000010030c7825 */ /* 0x000fe200078e021a */
[----:B------:R-:W-:Y:S02]  /*0640*/  FMNMX R10, R10, R14, !PT ;  /* 0x0000000e0a0a7209 */ /* 0x000fe40007800000 */
[----:B------:R-:W-:-:S05]  /*0650*/  FMNMX R11, R11, R15, !PT ;  /* 0x0000000f0b0b7209 */ /* 0x000fca0007800000 */
[----:B------:R0:W-:Y:S04]  /*0660*/  STG.E.128 desc[UR4][R24.64], R8 ;  /* 0x0000000818007986 */ /* 0x0001e8000c101d04 */
[----:B------:R-:W2:Y:S04]  /*0670*/  LDG.E.128 R12, desc[UR4][R12.64] ;  /* 0x000000040c0c7981 */ /* 0x000ea8000c1e1d00 */
[----:B0-----:R-:W2:Y:S01]  /*0680*/  LDG.E.128 R8, desc[UR4][R28.64] ;  /* 0x000000041c087981 */ /* 0x001ea2000c1e1d00 */
[----:B------:R-:W-:-:S04]  /*0690*/  LEA R4, R3, R4, 0x2 ;  /* 0x0000000403047211 */ /* 0x000fc800078e10ff */
[----:B------:R-:W-:Y:S02]  /*06a0*/  ISETP.GE.AND P0, PT, R4, R2, PT ;  /* 0x000000020400720c */ /* 0x000fe40003f06270 */
[----:B--2---:R-:W-:Y:S02]  /*06b0*/  FMNMX R10, R10, R14, !PT ;  /* 0x0000000e0a0a7209 */ /* 0x004fe40007800000 */
[----:B------:R-:W-:Y:S01]  /*06c0*/  FMNMX R11, R11, R15, !PT ;  /* 0x0000000f0b0b7209 */ /* 0x000fe20007800000 */
[----:B------:R-:W-:Y:S01]  /*06d0*/  IMAD.WIDE R14, R3, 0x10, R24 ;  /* 0x00000010030e7825 */ /* 0x000fe200078e0218 */
[----:B------:R-:W-:Y:S02]  /*06e0*/  FMNMX R8, R8, R12, !PT ;  /* 0x0000000c08087209 */ /* 0x000fe40007800000 */
[----:B------:R-:W-:-:S05]  /*06f0*/  FMNMX R9, R9, R13, !PT ;  /* 0x0000000d09097209 */ /* 0x000fca0007800000 */
[----:B------:R4:W-:Y:S01]  /*0700*/  STG.E.128 desc[UR4][R14.64], R8 ;  /* 0x000000080e007986 */ /* 0x0009e2000c101d04 */
[----:B------:R-:W-:Y:S05]  /*0710*/  @!P0 BRA `(.L_x_5) ;  /* 0xfffffffc00548947 */ /* 0x000fea000383ffff */
.L_x_1:
[----:B------:R-:W-:Y:S05]  /*0720*/  BSYNC.RECONVERGENT B0 ;  /* 0x0000000000007941 */ /* 0x000fea0003800200 */
.L_x_0:
[----:B------:R-:W-:-:S05]  /*0730*/  IMAD R2, R2, 0x4, R5 ;  /* 0x0000000402027824 */ /* 0x000fca00078e0205 */
[----:B------:R-:W-:-:S13]  /*0740*/  ISETP.GE.AND P0, PT, R2, R0, PT ;  /* 0x000000000200720c */ /* 0x000fda0003f06270 */
[----:B------:R-:W-:Y:S05]  /*0750*/  @P0 EXIT ;  /* 0x000000000000094d */ /* 0x000fea0003800000 */
[----:B---34-:R-:W3:Y:S01]  /*0760*/  I2F.U32.RP R9, R3 ;  /* 0x0000000300097306 */ /* 0x018ee20000209000 */
[C---:B0-----:R-:W-:Y:S01]  /*0770*/  IADD3 R7, PT, PT, R3.reuse, R2, RZ ;  /* 0x0000000203077210 */ /* 0x041fe20007ffe0ff */
[----:B------:R-:W-:Y:S01]  /*0780*/  IMAD.MOV R11, RZ, RZ, -R3 ;  /* 0x000000ffff0b7224 */ /* 0x000fe200078e0a03 */
[----:B------:R-:W-:Y:S01]  /*0790*/  ISETP.NE.U32.AND P2, PT, R3, RZ, PT ;  /* 0x000000ff0300720c */ /* 0x000fe20003f45070 */
[----:B------:R-:W-:Y:S01]  /*07a0*/  BSSY.RECONVERGENT B0, `(.L_x_6) ;  /* 0x000002a000007945 */ /* 0x000fe20003800200 */
[CC--:B------:R-:W-:Y:S02]  /*07b0*/  ISETP.GE.AND P0, PT, R7.reuse, R0.reuse, PT ;  /* 0x000000000700720c */ /* 0x0c0fe40003f06270 */
[----:B------:R-:W-:Y:S02]  /*07c0*/  VIMNMX R6, PT, PT, R7, R0, !PT ;  /* 0x0000000007067248 */ /* 0x000fe40007fe0100 */
[----:B------:R-:W-:-:S04]  /*07d0*/  SEL R8, RZ, 0x1, P0 ;  /* 0x00000001ff087807 */ /* 0x000fc80000000000 */
[----:B------:R-:W-:Y:S01]  /*07e0*/  IADD3 R6, PT, PT, R6, -R7, -R8 ;  /* 0x8000000706067210 */ /* 0x000fe20007ffe808 */
[----:B---3--:R-:W0:Y:S02]  /*07f0*/  MUFU.RCP R9, R9 ;  /* 0x0000000900097308 */ /* 0x008e240000001000 */
[----:B0-----:R-:W-:-:S06]  /*0800*/  VIADD R4, R9, 0xffffffe ;  /* 0x0ffffffe09047836 */ /* 0x001fcc0000000000 */
[----:B------:R0:W3:Y:S02]  /*0810*/  F2I.FTZ.U32.TRUNC.NTZ R5, R4 ;  /* 0x0000000400057305 */ /* 0x0000e4000021f000 */
[----:B0-----:R-:W-:Y:S02]  /*0820*/  IMAD.MOV.U32 R4, RZ, RZ, RZ ;  /* 0x000000ffff047224 */ /* 0x001fe400078e00ff */
[----:B---3--:R-:W-:-:S04]  /*0830*/  IMAD R11, R11, R5, RZ ;  /* 0x000000050b0b7224 */ /* 0x008fc800078e02ff */
[----:B------:R-:W-:-:S06]  /*0840*/  IMAD.HI.U32 R5, R5, R11, R4 ;  /* 0x0000000b05057227 */ /* 0x000fcc00078e0004 */
[----:B------:R-:W-:-:S04]  /*0850*/  IMAD.HI.U32 R5, R5, R6, RZ ;  /* 0x0000000605057227 */ /* 0x000fc800078e00ff */
[----:B------:R-:W-:-:S04]  /*0860*/  IMAD.MOV R4, RZ, RZ, -R5 ;  /* 0x000000ffff047224 */ /* 0x000fc800078e0a05 */
[----:B------:R-:W-:-:S05]  /*0870*/  IMAD R6, R3, R4, R6 ;  /* 0x0000000403067224 */ /* 0x000fca00078e0206 */
[----:B------:R-:W-:-:S13]  /*0880*/  ISETP.GE.U32.AND P0, PT, R6, R3, PT ;  /* 0x000000030600720c */ /* 0x000fda0003f06070 */
[----:B------:R-:W-:Y:S01]  /*0890*/  @P0 IMAD.IADD R6, R6, 0x1, -R3 ;  /* 0x0000000106060824 */ /* 0x000fe200078e0a03 */
[----:B------:R-:W-:-:S04]  /*08a0*/  @P0 IADD3 R5, PT, PT, R5, 0x1, RZ ;  /* 0x0000000105050810 */ /* 0x000fc80007ffe0ff */
[----:B------:R-:W-:-:S13]  /*08b0*/  ISETP.GE.U32.AND P1, PT, R6, R3, PT ;  /* 0x000000030600720c */ /* 0x000fda0003f26070 */
[----:B------:R-:W-:Y:S01]  /*08c0*/  @P1 VIADD R5, R5, 0x1 ;  /* 0x0000000105051836 */ /* 0x000fe20000000000 */
[----:B------:R-:W-:-:S05]  /*08d0*/  @!P2 LOP3.LUT R5, RZ, R3, RZ, 0x33, !PT ;  /* 0x00000003ff05a212 */ /* 0x000fca00078e33ff */
[----:B------:R-:W-:-:S05]  /*08e0*/  IMAD.IADD R10, R8, 0x1, R5 ;  /* 0x00000001080a7824 */ /* 0x000fca00078e0205 */
[C---:B------:R-:W-:Y:S02]  /*08f0*/  LOP3.LUT R4, R10.reuse, 0x3, RZ, 0xc0, !PT ;  /* 0x000000030a047812 */ /* 0x040fe400078ec0ff */
[----:B------:R-:W-:Y:S02]  /*0900*/  ISETP.GE.U32.AND P1, PT, R10, 0x3, PT ;  /* 0x000000030a00780c */ /* 0x000fe40003f26070 */
[----:B------:R-:W-:-:S13]  /*0910*/  ISETP.NE.AND P0, PT, R4, 0x3, PT ;  /* 0x000000030400780c */ /* 0x000fda0003f05270 */
[----:B------:R-:W-:Y:S05]  /*0920*/  @!P0 BRA `(.L_x_7) ;  /* 0x0000000000448947 */ /* 0x000fea0003800000 */
[----:B------:R-:W0:Y:S01]  /*0930*/  LDC.64 R4, c[0x0][0x390] ;  /* 0x0000e400ff047b82 */ /* 0x000e220000000a00 */
[----:B------:R-:W-:-:S04]  /*0940*/  IADD3 R10, PT, PT, R10, 0x1, RZ ;  /* 0x000000010a0a7810 */ /* 0x000fc80007ffe0ff */
[----:B------:R-:W-:-:S03]  /*0950*/  LOP3.LUT R10, R10, 0x3, RZ, 0xc0, !PT ;  /* 0x000000030a0a7812 */ /* 0x000fc600078ec0ff */
[----:B------:R-:W3:Y:S02]  /*0960*/  LDC.64 R6, c[0x0][0x380] ;  /* 0x0000e000ff067b82 */ /* 0x000ee40000000a00 */
[----:B------:R-:W-:-:S06]  /*0970*/  IMAD.MOV R16, RZ, RZ, -R10 ;  /* 0x000000ffff107224 */ /* 0x000fcc00078e0a0a */
[----:B------:R-:W4:Y:S02]  /*0980*/  LDC.64 R8, c[0x0][0x388] ;  /* 0x0000e200ff087b82 */ /* 0x000f240000000a00 */
.L_x_8:
[----:B----4-:R-:W-:-:S04]  /*0990*/  IMAD.WIDE R12, R2, 0x4, R8 ;  /* 0x00000004020c7825 */ /* 0x010fc800078e0208 */
[C---:B---3--:R-:W-:Y:S02]  /*09a0*/  IMAD.WIDE R14, R2.reuse, 0x4, R6 ;  /* 0x00000004020e7825 */ /* 0x048fe400078e0206 */
[----:B------:R-:W3:Y:S04]  /*09b0*/  LDG.E R13, desc[UR4][R12.64] ;  /* 0x000000040c0d7981 */ /* 0x000ee8000c1e1900 */
[----:B------:R-:W3:Y:S01]  /*09c0*/  LDG.E R14, desc[UR4][R14.64] ;  /* 0x000000040e0e7981 */ /* 0x000ee2000c1e1900 */
[----:B0-----:R-:W-:Y:S01]  /*09d0*/  IMAD.WIDE R10, R2, 0x4, R4 ;  /* 0x00000004020a7825 */ /* 0x001fe200078e0204 */
[----:B------:R-:W-:-:S03]  /*09e0*/  IADD3 R2, PT, PT, R3, R2, RZ ;  /* 0x0000000203027210 */ /* 0x000fc60007ffe0ff */
[----:B------:R-:W-:-:S05]  /*09f0*/  VIADD R16, R16, 0x1 ;  /* 0x0000000110107836 */ /* 0x000fca0000000000 */
[----:B------:R-:W-:Y:S02]  /*0a00*/  ISETP.NE.AND P0, PT, R16, RZ, PT ;  /* 0x000000ff1000720c */ /* 0x000fe40003f05270 */
[----:B---3--:R-:W-:-:S05]  /*0a10*/  FMNMX R17, R14, R13, !PT ;  /* 0x0000000d0e117209 */ /* 0x008fca0007800000 */
[----:B------:R0:W-:Y:S06]  /*0a20*/  STG.E desc[UR4][R10.64], R17 ;  /* 0x000000110a007986 */ /* 0x0001ec000c101904 */
[----:B------:R-:W-:Y:S05]  /*0a30*/  @P0 BRA `(.L_x_8) ;  /* 0xfffffffc00d40947 */ /* 0x000fea000383ffff */
.L_x_7:
[----:B------:R-:W-:Y:S05]  /*0a40*/  BSYNC.RECONVERGENT B0 ;  /* 0x0000000000007941 */ /* 0x000fea0003800200 */
.L_x_6:
[----:B------:R-:W-:Y:S05]  /*0a50*/  @!P1 EXIT ;  /* 0x000000000000994d */ /* 0x000fea0003800000 */
.L_x_9:
[----:B------:R-:W0:Y:S08]  /*0a60*/  LDC.64 R4, c[0x0][0x380] ;  /* 0x0000e000ff047b82 */ /* 0x000e300000000a00 */
[----:B---3--:R-:W3:Y:S01]  /*0a70*/  LDC.64 R6, c[0x0][0x388] ;  /* 0x0000e200ff067b82 */ /* 0x008ee20000000a00 */
[----:B0-----:R-:W-:-:S07]  /*0a80*/  IMAD.WIDE R10, R2, 0x4, R4 ;  /* 0x00000004020a7825 */ /* 0x001fce00078e0204 */
[----:B------:R-:W0:Y:S01]  /*0a90*/  LDC.64 R4, c[0x0][0x390] ;  /* 0x0000e400ff047b82 */ /* 0x000e220000000a00 */
[C---:B---3--:R-:W-:Y:S02]  /*0aa0*/  IMAD.WIDE R12, R2.reuse, 0x4, R6 ;  /* 0x00000004020c7825 */ /* 0x048fe400078e0206 */
[----:B------:R-:W3:Y:S04]  /*0ab0*/  LDG.E R6, desc[UR4][R10.64] ;  /* 0x000000040a067981 */ /* 0x000ee8000c1e1900 */
[----:B------:R-:W3:Y:S01]  /*0ac0*/  LDG.E R7, desc[UR4][R12.64] ;  /* 0x000000040c077981 */ /* 0x000ee2000c1e1900 */
[----:B0-----:R-:W-:-:S04]  /*0ad0*/  IMAD.WIDE R16, R2, 0x4, R4 ;  /* 0x0000000402107825 */ /* 0x001fc800078e0204 */
[----:B------:R-:W-:Y:S01]  /*0ae0*/  IMAD.WIDE R4, R3, 0x4, R10 ;  /* 0x0000000403047825 */ /* 0x000fe200078e020a */
[----:B---3--:R-:W-:-:S03]  /*0af0*/  FMNMX R19, R6, R7, !PT ;  /* 0x0000000706137209 */ /* 0x008fc60007800000 */
[C---:B------:R-:W-:Y:S02]  /*0b00*/  IMAD.WIDE R6, R3.reuse, 0x4, R12 ;  /* 0x0000000403067825 */ /* 0x040fe400078e020c */
[----:B------:R0:W-:Y:S04]  /*0b10*/  STG.E desc[UR4][R16.64], R19 ;  /* 0x0000001310007986 */ /* 0x0001e8000c101904 */
[----:B------:R-:W2:Y:S04]  /*0b20*/  LDG.E R14, desc[UR4][R4.64] ;  /* 0x00000004040e7981 */ /* 0x000ea8000c1e1900 */
[----:B------:R-:W2:Y:S01]  /*0b30*/  LDG.E R15, desc[UR4][R6.64] ;  /* 0x00000004060f7981 */ /* 0x000ea2000c1e1900 */
[----:B------:R-:W-:-:S04]  /*0b40*/  IMAD.WIDE R8, R3, 0x4, R16 ;  /* 0x0000000403087825 */ /* 0x000fc800078e0210 */
[----:B------:R-:W-:-:S04]  /*0b50*/  IMAD.WIDE R10, R3, 0x4, R4 ;  /* 0x00000004030a7825 */ /* 0x000fc800078e0204 */
[----:B------:R-:W-:Y:S01]  /*0b60*/  IMAD.WIDE R12, R3, 0x4, R6 ;  /* 0x00000004030c7825 */ /* 0x000fe200078e0206 */
[----:B--2---:R-:W-:-:S05]  /*0b70*/  FMNMX R21, R14, R15, !PT ;  /* 0x0000000f0e157209 */ /* 0x004fca0007800000 */
[----:B------:R2:W-:Y:S04]  /*0b80*/  STG.E desc[UR4][R8.64], R21 ;  /* 0x0000001508007986 */ /* 0x0005e8000c101904 */
[----:B------:R-:W3:Y:S04]  /*0b90*/  LDG.E R18, desc[UR4][R10.64] ;  /* 0x000000040a127981 */ /* 0x000ee8000c1e1900 */
[----:B-1----:R-:W3:Y:S01]  /*0ba0*/  LDG.E R23, desc[UR4][R12.64] ;  /* 0x000000040c177981 */ /* 0x002ee2000c1e1900 */
[----:B------:R-:W-:-:S04]  /*0bb0*/  IMAD.WIDE R14, R3, 0x4, R8 ;  /* 0x00000004030e7825 */ /* 0x000fc800078e0208 */
[----:B------:R-:W-:-:S04]  /*0bc0*/  IMAD.WIDE R4, R3, 0x4, R10 ;  /* 0x0000000403047825 */ /* 0x000fc800078e020a */
[----:B------:R-:W-:Y:S01]  /*0bd0*/  IMAD.WIDE R6, R3, 0x4, R12 ;  /* 0x0000000403067825 */ /* 0x000fe200078e020c */
[----:B---3--:R-:W-:-:S05]  /*0be0*/  FMNMX R23, R18, R23, !PT ;  /* 0x0000001712177209 */ /* 0x008fca0007800000 */
[----:B------:R3:W-:Y:S04]  /*0bf0*/  STG.E desc[UR4][R14.64], R23 ;  /* 0x000000170e007986 */ /* 0x0007e8000c101904 */
[----:B------:R-:W2:Y:S04]  /*0c00*/  LDG.E R4, desc[UR4][R4.64] ;  /* 0x0000000404047981 */ /* 0x000ea8000c1e1900 */
[----:B------:R-:W2:Y:S01]  /*0c10*/  LDG.E R7, desc[UR4][R6.64] ;  /* 0x0000000406077981 */ /* 0x000ea2000c1e1900 */
[----:B0-----:R-:W-:-:S04]  /*0c20*/  IMAD.WIDE R16, R3, 0x4, R14 ;  /* 0x0000000403107825 */ /* 0x001fc800078e020e */
[----:B------:R-:W-:-:S05]  /*0c30*/  IMAD R2, R3, 0x4, R2 ;  /* 0x0000000403027824 */ /* 0x000fca00078e0202 */
[----:B------:R-:W-:Y:S02]  /*0c40*/  ISETP.GE.AND P0, PT, R2, R0, PT ;  /* 0x000000000200720c */ /* 0x000fe40003f06270 */
[----:B--2---:R-:W-:-:S05]  /*0c50*/  FMNMX R9, R4, R7, !PT ;  /* 0x0000000704097209 */ /* 0x004fca0007800000 */
[----:B------:R3:W-:Y:S06]  /*0c60*/  STG.E desc[UR4][R16.64], R9 ;  /* 0x0000000910007986 */ /* 0x0007ec000c101904 */
[----:B------:R-:W-:Y:S05]  /*0c70*/  @!P0 BRA `(.L_x_9) ;  /* 0xfffffffc00788947 */ /* 0x000fea000383ffff */
[----:B------:R-:W-:Y:S05]  /*0c80*/  EXIT ;  /* 0x000000000000794d */ /* 0x000fea0003800000 */
.L_x_10:
[----:B------:R-:W-:-:S00]  /*0c90*/  BRA `(.L_x_10) ;  /* 0xfffffffc00fc7947 */ /* 0x000fc0000383ffff */
[----:B------:R-:W-:-:S00]  /*0ca0*/  NOP ;  /* 0x0000000000007918 */ /* 0x000fc00000000000 */
        /* <DEDUP_REMOVED lines=13> */
.L_x_20:


//--------------------- .text._Z18elementwiseMaxWarpPKfS0_Pfi --------------------------
	.section	.text._Z18elementwiseMaxWarpPKfS0_Pfi,"ax",@progbits
	.align	128
        .global         _Z18elementwiseMaxWarpPKfS0_Pfi
        .type           _Z18elementwiseMaxWarpPKfS0_Pfi,@function
        .size           _Z18elementwiseMaxWarpPKfS0_Pfi,(.L_x_21 - _Z18elementwiseMaxWarpPKfS0_Pfi)
        .other          _Z18elementwiseMaxWarpPKfS0_Pfi,@"STO_CUDA_ENTRY STV_DEFAULT"
_Z18elementwiseMaxWarpPKfS0_Pfi:
.text._Z18elementwiseMaxWarpPKfS0_Pfi:
[----:B------:R-:W-:Y:S01]  /*0000*/  LDC R1, c[0x0][0x37c] ;  /* 0x0000df00ff017b82 */ /* 0x000fe20000000800 */
[----:B------:R-:W0:Y:S07]  /*0010*/  S2R R0, SR_TID.X ;  /* 0x0000000000007919 */ /* 0x000e2e0000002100 */
[----:B------:R-:W0:Y:S01]  /*0020*/  S2UR UR4, SR_CTAID.X ;  /* 0x00000000000479c3 */ /* 0x000e220000002500 */
[----:B------:R-:W1:Y:S07]  /*0030*/  LDCU UR5, c[0x0][0x398] ;  /* 0x00007300ff0577ac */ /* 0x000e6e0008000800 */
[----:B------:R-:W0:Y:S02]  /*0040*/  LDC R15, c[0x0][0x360] ;  /* 0x0000d800ff0f7b82 */ /* 0x000e240000000800 */
[----:B0-----:R-:W-:-:S05]  /*0050*/  IMAD R0, R15, UR4, R0 ;  /* 0x000000040f007c24 */ /* 0x001fca000f8e0200 */
[----:B-1----:R-:W-:-:S13]  /*0060*/  ISETP.GE.AND P0, PT, R0, UR5, PT ;  /* 0x0000000500007c0c */ /* 0x002fda000bf06270 */
[----:B------:R-:W-:Y:S05]  /*0070*/  @P0 EXIT ;  /* 0x000000000000094d */ /* 0x000fea0003800000 */
[----:B------:R-:W0:Y:S01]  /*0080*/  LDC.64 R12, c[0x0][0x390] ;  /* 0x0000e400ff0c7b82 */ /* 0x000e220000000a00 */
[----:B------:R-:W1:Y:S01]  /*0090*/  LDCU UR4, c[0x0][0x370] ;  /* 0x00006e00ff0477ac */ /* 0x000e620008000800 */
[----:B------:R-:W2:Y:S06]  /*00a0*/  LDCU.64 UR6, c[0x0][0x358] ;  /* 0x00006b00ff0677ac */ /* 0x000eac0008000a00 */
[----:B------:R-:W3:Y:S08]  /*00b0*/  LDC.64 R8, c[0x0][0x380] ;  /* 0x0000e000ff087b82 */ /* 0x000ef00000000a00 */
[----:B------:R-:W4:Y:S01]  /*00c0*/  LDC.64 R10, c[0x0][0x388] ;  /* 0x0000e200ff0a7b82 */ /* 0x000f220000000a00 */
[----:B-1----:R-:W-:-:S07]  /*00d0*/  IMAD R15, R15, UR4, RZ ;  /* 0x000000040f0f7c24 */ /* 0x002fce000f8e02ff */
.L_x_11:
[----:B---3--:R-:W-:-:S04]  /*00e0*/  IMAD.WIDE R2, R0, 0x4, R8 ;  /* 0x0000000400027825 */ /* 0x008fc800078e0208 */
[C---:B----4-:R-:W-:Y:S02]  /*00f0*/  IMAD.WIDE R4, R0.reuse, 0x4, R10 ;  /* 0x0000000400047825 */ /* 0x050fe400078e020a */
[----:B--2---:R-:W2:Y:S04]  /*0100*/  LDG.E R2, desc[UR6][R2.64] ;  /* 0x0000000602027981 */ /* 0x004ea8000c1e1900 */
[----:B------:R-:W2:Y:S01]  /*0110*/  LDG.E R5, desc[UR6][R4.64] ;  /* 0x0000000604057981 */ /* 0x000ea2000c1e1900 */
[----:B01----:R-:W-:Y:S01]  /*0120*/  IMAD.WIDE R6, R0, 0x4, R12 ;  /* 0x0000000400067825 */ /* 0x003fe200078e020c */
[----:B------:R-:W-:-:S04]  /*0130*/  IADD3 R0, PT, PT, R15, R0, RZ ;  /* 0x000000000f007210 */ /* 0x000fc80007ffe0ff */
[----:B------:R-:W-:Y:S02]  /*0140*/  ISETP.GE.AND P0, PT, R0, UR5, PT ;  /* 0x0000000500007c0c */ /* 0x000fe4000bf06270 */
[----:B--2---:R-:W-:-:S05]  /*0150*/  FMNMX R17, R2, R5, !PT ;  /* 0x0000000502117209 */ /* 0x004fca0007800000 */
[----:B------:R1:W-:Y:S06]  /*0160*/  STG.E desc[UR6][R6.64], R17 ;  /* 0x0000001106007986 */ /* 0x0003ec000c101906 */
[----:B------:R-:W-:Y:S05]  /*0170*/  @!P0 BRA `(.L_x_11) ;  /* 0xfffffffc00d88947 */ /* 0x000fea000383ffff */
[----:B------:R-:W-:Y:S05]  /*0180*/  EXIT ;  /* 0x000000000000794d */ /* 0x000fea0003800000 */
.L_x_12:
        /* <DEDUP_REMOVED lines=15> */
.L_x_21:


//--------------------- .text._Z14elementwiseMaxPKfS0_Pfi --------------------------
	.section	.text._Z14elementwiseMaxPKfS0_Pfi,"ax",@progbits
	.align	128
        .global         _Z14elementwiseMaxPKfS0_Pfi
        .type           _Z14elementwiseMaxPKfS0_Pfi,@function
        .size           _Z14elementwiseMaxPKfS0_Pfi,(.L_x_22 - _Z14elementwiseMaxPKfS0_Pfi)
        .other          _Z14elementwiseMaxPKfS0_Pfi,@"STO_CUDA_ENTRY STV_DEFAULT"
_Z14elementwiseMaxPKfS0_Pfi:
.text._Z14elementwiseMaxPKfS0_Pfi:
[----:B------:R-:W-:Y:S01]  /*0000*/  LDC R1, c[0x0][0x37c] ;  /* 0x0000df00ff017b82 */ /* 0x000fe20000000800 */
[----:B------:R-:W0:Y:S07]  /*0010*/  S2R R3, SR_TID.X ;  /* 0x0000000000037919 */ /* 0x000e2e0000002100 */
[----:B------:R-:W0:Y:S01]  /*0020*/  S2UR UR4, SR_CTAID.X ;  /* 0x00000000000479c3 */ /* 0x000e220000002500 */
[----:B------:R-:W1:Y:S07]  /*0030*/  LDCU UR6, c[0x0][0x398] ;  /* 0x00007300ff0677ac */ /* 0x000e6e0008000800 */
[----:B------:R-:W0:Y:S01]  /*0040*/  LDC R0, c[0x0][0x360] ;  /* 0x0000d800ff007b82 */ /* 0x000e220000000800 */
[----:B------:R-:W2:Y:S01]  /*0050*/  LDCU UR5, c[0x0][0x370] ;  /* 0x00006e00ff0577ac */ /* 0x000ea20008000800 */
[----:B0-----:R-:W-:-:S02]  /*0060*/  IMAD R3, R0, UR4, R3 ;  /* 0x0000000400037c24 */ /* 0x001fc4000f8e0203 */
[----:B--2---:R-:W-:-:S03]  /*0070*/  IMAD R0, R0, UR5, RZ ;  /* 0x0000000500007c24 */ /* 0x004fc6000f8e02ff */
[----:B-1----:R-:W-:-:S13]  /*0080*/  ISETP.GE.AND P0, PT, R3, UR6, PT ;  /* 0x0000000603007c0c */ /* 0x002fda000bf06270 */
[----:B------:R-:W-:Y:S05]  /*0090*/  @P0 EXIT ;  /* 0x000000000000094d */ /* 0x000fea0003800000 */
[----:B------:R-:W0:Y:S01]  /*00a0*/  I2F.U32.RP R8, R0 ;  /* 0x0000000000087306 */ /* 0x000e220000209000 */
[C---:B------:R-:W-:Y:S01]  /*00b0*/  IADD3 R2, PT, PT, R0.reuse, R3, RZ ;  /* 0x0000000300027210 */ /* 0x040fe20007ffe0ff */
[----:B------:R-:W-:Y:S01]  /*00c0*/  IMAD.MOV R9, RZ, RZ, -R0 ;  /* 0x000000ffff097224 */ /* 0x000fe200078e0a00 */
[----:B------:R-:W-:Y:S01]  /*00d0*/  ISETP.NE.U32.AND P2, PT, R0, RZ, PT ;  /* 0x000000ff0000720c */ /* 0x000fe20003f45070 */
[----:B------:R-:W1:Y:S01]  /*00e0*/  LDCU.64 UR4, c[0x0][0x358] ;  /* 0x00006b00ff0477ac */ /* 0x000e620008000a00 */
[C---:B------:R-:W-:Y:S01]  /*00f0*/  ISETP.GE.AND P0, PT, R2.reuse, UR6, PT ;  /* 0x0000000602007c0c */ /* 0x040fe2000bf06270 */
[----:B------:R-:W-:Y:S01]  /*0100*/  BSSY.RECONVERGENT B0, `(.L_x_13) ;  /* 0x0000029000007945 */ /* 0x000fe20003800200 */
[----:B------:R-:W-:Y:S02]  /*0110*/  VIMNMX R7, PT, PT, R2, UR6, !PT ;  /* 0x0000000602077c48 */ /* 0x000fe4000ffe0100 */
[----:B------:R-:W-:-:S04]  /*0120*/  SEL R6, RZ, 0x1, P0 ;  /* 0x00000001ff067807 */ /* 0x000fc80000000000 */
[----:B------:R-:W-:Y:S01]  /*0130*/  IADD3 R7, PT, PT, R7, -R2, -R6 ;  /* 0x8000000207077210 */ /* 0x000fe20007ffe806 */
[----:B0-----:R-:W0:Y:S02]  /*0140*/  MUFU.RCP R8, R8 ;  /* 0x0000000800087308 */ /* 0x001e240000001000 */
[----:B0-----:R-:W-:-:S06]  /*0150*/  IADD3 R4, PT, PT, R8, 0xffffffe, RZ ;  /* 0x0ffffffe08047810 */ /* 0x001fcc0007ffe0ff */
[----:B------:R0:W2:Y:S02]  /*0160*/  F2I.FTZ.U32.TRUNC.NTZ R5, R4 ;  /* 0x0000000400057305 */ /* 0x0000a4000021f000 */
[----:B0-----:R-:W-:Y:S02]  /*0170*/  IMAD.MOV.U32 R4, RZ, RZ, RZ ;  /* 0x000000ffff047224 */ /* 0x001fe400078e00ff */
[----:B--2---:R-:W-:-:S04]  /*0180*/  IMAD R9, R9, R5, RZ ;  /* 0x0000000509097224 */ /* 0x004fc800078e02ff */
[----:B------:R-:W-:-:S06]  /*0190*/  IMAD.HI.U32 R8, R5, R9, R4 ;  /* 0x0000000905087227 */ /* 0x000fcc00078e0004 */
[----:B------:R-:W-:-:S05]  /*01a0*/  IMAD.HI.U32 R5, R8, R7, RZ ;  /* 0x0000000708057227 */ /* 0x000fca00078e00ff */
[----:B------:R-:W-:-:S05]  /*01b0*/  IADD3 R2, PT, PT, -R5, RZ, RZ ;  /* 0x000000ff05027210 */ /* 0x000fca0007ffe1ff */
[----:B------:R-:W-:-:S05]  /*01c0*/  IMAD R7, R0, R2, R7 ;  /* 0x0000000200077224 */ /* 0x000fca00078e0207 */
[----:B------:R-:W-:-:S13]  /*01d0*/  ISETP.GE.U32.AND P0, PT, R7, R0, PT ;  /* 0x000000000700720c */ /* 0x000fda0003f06070 */
[----:B------:R-:W-:Y:S01]  /*01e0*/  @P0 IMAD.IADD R7, R7, 0x1, -R0 ;  /* 0x0000000107070824 */ /* 0x000fe200078e0a00 */
[----:B------:R-:W-:-:S04]  /*01f0*/  @P0 IADD3 R5, PT, PT, R5, 0x1, RZ ;  /* 0x0000000105050810 */ /* 0x000fc80007ffe0ff */
[----:B------:R-:W-:-:S13]  /*0200*/  ISETP.GE.U32.AND P1, PT, R7, R0, PT ;  /* 0x000000000700720c */ /* 0x000fda0003f26070 */
[----:B------:R-:W-:Y:S01]  /*0210*/  @P1 VIADD R5, R5, 0x1 ;  /* 0x0000000105051836 */ /* 0x000fe20000000000 */
[----:B------:R-:W-:-:S04]  /*0220*/  @!P2 LOP3.LUT R5, RZ, R0, RZ, 0x33, !PT ;  /* 0x00000000ff05a212 */ /* 0x000fc800078e33ff */
[----:B------:R-:W-:-:S04]  /*0230*/  IADD3 R2, PT, PT, R6, R5, RZ ;  /* 0x0000000506027210 */ /* 0x000fc80007ffe0ff */
[C---:B------:R-:W-:Y:S02]  /*0240*/  LOP3.LUT R4, R2.reuse, 0x3, RZ, 0xc0, !PT ;  /* 0x0000000302047812 */ /* 0x040fe400078ec0ff */
[----:B------:R-:W-:Y:S02]  /*0250*/  ISETP.GE.U32.AND P1, PT, R2, 0x3, PT ;  /* 0x000000030200780c */ /* 0x000fe40003f26070 */
[----:B------:R-:W-:-:S13]  /*0260*/  ISETP.NE.AND P0, PT, R4, 0x3, PT ;  /* 0x000000030400780c */ /* 0x000fda0003f05270 */
[----:B-1----:R-:W-:Y:S05]  /*0270*/  @!P0 BRA `(.L_x_14) ;  /* 0x0000000000448947 */ /* 0x002fea0003800000 */
[----:B------:R-:W0:Y:S01]  /*0280*/  LDC.64 R4, c[0x0][0x390] ;  /* 0x0000e400ff047b82 */ /* 0x000e220000000a00 */
[----:B------:R-:W-:-:S05]  /*0290*/  VIADD R2, R2, 0x1 ;  /* 0x0000000102027836 */ /* 0x000fca0000000000 */
[----:B------:R-:W-:Y:S02]  /*02a0*/  LOP3.LUT R2, R2, 0x3, RZ, 0xc0, !PT ;  /* 0x0000000302027812 */ /* 0x000fe400078ec0ff */
[----:B------:R-:W1:Y:S02]  /*02b0*/  LDC.64 R6, c[0x0][0x380] ;  /* 0x0000e000ff067b82 */ /* 0x000e640000000a00 */
[----:B------:R-:W-:-:S06]  /*02c0*/  IADD3 R2, PT, PT, -R2, RZ, RZ ;  /* 0x000000ff02027210 */ /* 0x000fcc0007ffe1ff */
[----:B------:R-:W2:Y:S02]  /*02d0*/  LDC.64 R8, c[0x0][0x388] ;  /* 0x0000e200ff087b82 */ /* 0x000ea40000000a00 */
.L_x_15:
[----:B--2---:R-:W-:-:S04]  /*02e0*/  IMAD.WIDE R12, R3, 0x4, R8 ;  /* 0x00000004030c7825 */ /* 0x004fc800078e0208 */
[C---:B-1----:R-:W-:Y:S02]  /*02f0*/  IMAD.WIDE R14, R3.reuse, 0x4, R6 ;  /* 0x00000004030e7825 */ /* 0x042fe400078e0206 */
[----:B------:R-:W2:Y:S04]  /*0300*/  LDG.E R13, desc[UR4][R12.64] ;  /* 0x000000040c0d7981 */ /* 0x000ea8000c1e1900 */
[----:B------:R-:W2:Y:S01]  /*0310*/  LDG.E R14, desc[UR4][R14.64] ;  /* 0x000000040e0e7981 */ /* 0x000ea2000c1e1900 */
[----:B0--3--:R-:W-:Y:S01]  /*0320*/  IMAD.WIDE R10, R3, 0x4, R4 ;  /* 0x00000004030a7825 */ /* 0x009fe200078e0204 */
[----:B------:R-:W-:-:S03]  /*0330*/  IADD3 R3, PT, PT, R0, R3, RZ ;  /* 0x0000000300037210 */ /* 0x000fc60007ffe0ff */
[----:B------:R-:W-:-:S05]  /*0340*/  VIADD R2, R2, 0x1 ;  /* 0x0000000102027836 */ /* 0x000fca0000000000 */
[----:B------:R-:W-:Y:S02]  /*0350*/  ISETP.NE.AND P0, PT, R2, RZ, PT ;  /* 0x000000ff0200720c */ /* 0x000fe40003f05270 */
[----:B--2---:R-:W-:-:S05]  /*0360*/  FMNMX R17, R14, R13, !PT ;  /* 0x0000000d0e117209 */ /* 0x004fca0007800000 */
[----:B------:R3:W-:Y:S06]  /*0370*/  STG.E desc[UR4][R10.64], R17 ;  /* 0x000000110a007986 */ /* 0x0007ec000c101904 */
[----:B------:R-:W-:Y:S05]  /*0380*/  @P0 BRA `(.L_x_15) ;  /* 0xfffffffc00d40947 */ /* 0x000fea000383ffff */
.L_x_14:
[----:B------:R-:W-:Y:S05]  /*0390*/  BSYNC.RECONVERGENT B0 ;  /* 0x0000000000007941 */ /* 0x000fea0003800200 */
.L_x_13:
[----:B------:R-:W-:Y:S05]  /*03a0*/  @!P1 EXIT ;  /* 0x000000000000994d */ /* 0x000fea0003800000 */
.L_x_16:
[----:B------:R-:W3:Y:S08]  /*03b0*/  LDC.64 R4, c[0x0][0x380] ;  /* 0x0000e000ff047b82 */ /* 0x000ef00000000a00 */
[----:B------:R-:W0:Y:S01]  /*03c0*/  LDC.64 R6, c[0x0][0x388] ;  /* 0x0000e200ff067b82 */ /* 0x000e220000000a00 */
[----:B---3--:R-:W-:-:S07]  /*03d0*/  IMAD.WIDE R10, R3, 0x4, R4 ;  /* 0x00000004030a7825 */ /* 0x008fce00078e0204 */
[----:B------:R-:W1:Y:S01]  /*03e0*/  LDC.64 R4, c[0x0][0x390] ;  /* 0x0000e400ff047b82 */ /* 0x000e620000000a00 */
[----:B--2---:R-:W2:Y:S01]  /*03f0*/  LDG.E R2, desc[UR4][R10.64] ;  /* 0x000000040a027981 */ /* 0x004ea2000c1e1900 */
[----:B0-----:R-:W-:-:S05]  /*0400*/  IMAD.WIDE R12, R3, 0x4, R6 ;  /* 0x00000004030c7825 */ /* 0x001fca00078e0206 */
[----:B------:R-:W2:Y:S01]  /*0410*/  LDG.E R7, desc[UR4][R12.64] ;  /* 0x000000040c077981 */ /* 0x000ea2000c1e1900 */
[----:B-1----:R-:W-:-:S04]  /*0420*/  IMAD.WIDE R16, R3, 0x4, R4 ;  /* 0x0000000403107825 */ /* 0x002fc800078e0204 */
[----:B------:R-:W-:Y:S01]  /*0430*/  IMAD.WIDE R4, R0, 0x4, R10 ;  /* 0x0000000400047825 */ /* 0x000fe200078e020a */
[----:B--2---:R-:W-:-:S03]  /*0440*/  FMNMX R19, R2, R7, !PT ;  /* 0x0000000702137209 */ /* 0x004fc60007800000 */
        /* <DEDUP_REMOVED lines=16> */
[----:B------:R-:W1:Y:S04]  /*0550*/  LDG.E R4, desc[UR4][R4.64] ;  /* 0x0000000404047981 */ /* 0x000e68000c1e1900 */
[----:B------:R-:W1:Y:S01]  /*0560*/  LDG.E R7, desc[UR4][R6.64] ;  /* 0x0000000406077981 */ /* 0x000e62000c1e1900 */
[C---:B0-----:R-:W-:Y:S01]  /*0570*/  IMAD.WIDE R16, R0.reuse, 0x4, R14 ;  /* 0x0000000400107825 */ /* 0x041fe200078e020e */
[----:B------:R-:W-:-:S04]  /*0580*/  LEA R3, R0, R3, 0x2 ;  /* 0x0000000300037211 */ /* 0x000fc800078e10ff */
[----:B------:R-:W-:Y:S02]  /*0590*/  ISETP.GE.AND P0, PT, R3, UR6, PT ;  /* 0x0000000603007c0c */ /* 0x000fe4000bf06270 */
[----:B-1----:R-:W-:-:S05]  /*05a0*/  FMNMX R9, R4, R7, !PT ;  /* 0x0000000704097209 */ /* 0x002fca0007800000 */
[----:B------:R2:W-:Y:S06]  /*05b0*/  STG.E desc[UR4][R16.64], R9 ;  /* 0x0000000910007986 */ /* 0x0005ec000c101904 */
[----:B------:R-:W-:Y:S05]  /*05c0*/  @!P0 BRA `(.L_x_16) ;  /* 0xfffffffc00788947 */ /* 0x000fea000383ffff */
[----:B------:R-:W-:Y:S05]  /*05d0*/  EXIT ;  /* 0x000000000000794d */ /* 0x000fea0003800000 */
.L_x_17:
        /* <DEDUP_REMOVED lines=10> */
.L_x_22:


//--------------------- .text._Z6warmupv          --------------------------
	.section	.text._Z6warmupv,"ax",@progbits
	.align	128
        .global         _Z6warmupv
        .type           _Z6warmupv,@function
        .size           _Z6warmupv,(.L_x_23 - _Z6warmupv)
        .other          _Z6warmupv,@"STO_CUDA_ENTRY STV_DEFAULT"
_Z6warmupv:
.text._Z6warmupv:
[----:B------:R-:W0:Y:S01]  /*0000*/  LDC R1, c[0x0][0x37c] ;  /* 0x0000df00ff017b82 */ /* 0x000e220000000800 */
[----:B------:R-:W1:Y:S07]  /*0010*/  S2R R0, SR_TID.X ;  /* 0x0000000000007919 */ /* 0x000e6e0000002100 */
[----:B------:R-:W2:Y:S01]  /*0020*/  S2UR UR4, SR_CTAID.X ;  /* 0x00000000000479c3 */ /* 0x000ea20000002500 */
[----:B------:R-:W2:Y:S02]  /*0030*/  LDCU UR5, c[0x0][0x360] ;  /* 0x00006c00ff0577ac */ /* 0x000ea40008000800 */
[----:B--2---:R-:W-:Y:S01]  /*0040*/  UIMAD UR4, UR4, UR5, URZ ;  /* 0x00000005040472a4 */ /* 0x004fe2000f8e02ff */
[----:B-1----:R-:W-:-:S05]  /*0050*/  IMAD.MOV R0, RZ, RZ, -R0 ;  /* 0x000000ffff007224 */ /* 0x002fca00078e0a00 */
[----:B------:R-:W-:-:S13]  /*0060*/  ISETP.NE.AND P0, PT, R0, UR4, PT ;  /* 0x0000000400007c0c */ /* 0x000fda000bf05270 */
[----:B0-----:R-:W-:Y:S05]  /*0070*/  @P0 EXIT ;  /* 0x000000000000094d */ /* 0x001fea0003800000 */
[----:B------:R-:W-:Y:S01]  /*0080*/  MOV R0, 0x8 ;  /* 0x0000000800007802 */ /* 0x000fe20000000f00 */
[----:B------:R-:W0:Y:S01]  /*0090*/  LDCU.64 UR4, c[0x4][URZ] ;  /* 0x01000000ff0477ac */ /* 0x000e220008000a00 */
[----:B------:R-:W-:Y:S02]  /*00a0*/  CS2R R6, SRZ ;  /* 0x0000000000067805 */ /* 0x000fe4000001ff00 */
[----:B------:R1:W2:Y:S01]  /*00b0*/  LDC.64 R2, c[0x4][R0] ;  /* 0x0100000000027b82 */ /* 0x0002a20000000a00 */
[----:B0-----:R-:W-:Y:S02]  /*00c0*/  IMAD.U32 R4, RZ, RZ, UR4 ;  /* 0x00000004ff047e24 */ /* 0x001fe4000f8e00ff */
[----:B-1----:R-:W-:-:S07]  /*00d0*/  IMAD.U32 R5, RZ, RZ, UR5 ;  /* 0x00000005ff057e24 */ /* 0x002fce000f8e00ff */
[----:B------:R-:W-:-:S07]  /*00e0*/  LEPC R20, `(.L_x_18) ;  /* 0x000000001014794e */ /* 0x000fce0000000000 */
[----:B--2---:R-:W-:Y:S05]  /*00f0*/  CALL.ABS.NOINC R2 ;  /* 0x0000000002007343 */ /* 0x004fea0003c00000 */
.L_x_18:
[----:B------:R-:W-:Y:S05]  /*0100*/  EXIT ;  /* 0x000000000000794d */ /* 0x000fea0003800000 */
.L_x_19:
        /* <DEDUP_REMOVED lines=15> */
.L_x_23:


//--------------------- .nv.global.init           --------------------------
	.section	.nv.global.init,"aw",@progbits
.nv.global.init:
	.type		$str,@object
	.size		$str,(.L_0 - $str)
$str:
        /*0000*/ 	.byte	0x57, 0x61, 0x72, 0x6d, 0x75, 0x70, 0x20, 0x63, 0x6f, 0x6d, 0x70, 0x6c, 0x65, 0x74, 0x65, 0x21
        /*0010*/ 	.byte	0x0a, 0x00
.L_0:


//--------------------- .nv.shared.reserved.0     --------------------------
	.section	.nv.shared.reserved.0,"aw",@nobits
	.weak		__nv_reservedSMEM_offset_0_alias
	.size		__nv_reservedSMEM_offset_0_alias, 0, 64
	.other		__nv_reservedSMEM_offset_0_alias,@"STO_CUDA_RESERVED_SHARED STV_DEFAULT"
__nv_reservedSMEM_offset_0_alias:
	.zero		0
	.zero		64


//--------------------- .nv.constant0._Z15elementwiseMax3PKfS0_Pfi --------------------------
	.section	.nv.constant0._Z15elementwiseMax3PKfS0_Pfi,"a",@progbits
	.sectionflags	@""
	.align	4
.nv.constant0._Z15elementwiseMax3PKfS0_Pfi:
	.zero		924


//--------------------- .nv.constant0._Z18elementwiseMaxWarpPKfS0_Pfi --------------------------
	.section	.nv.constant0._Z18elementwiseMaxWarpPKfS0_Pfi,"a",@progbits
	.sectionflags	@""
	.align	4
.nv.constant0._Z18elementwiseMaxWarpPKfS0_Pfi:
	.zero		924


//--------------------- .nv.constant0._Z14elementwiseMaxPKfS0_Pfi --------------------------
	.section	.nv.constant0._Z14elementwiseMaxPKfS0_Pfi,"a",@progbits
	.sectionflags	@""
	.align	4
.nv.constant0._Z14elementwiseMaxPKfS0_Pfi:
	.zero		924


//--------------------- .nv.constant0._Z6warmupv  --------------------------
	.section	.nv.constant0._Z6warmupv,"a",@progbits
	.sectionflags	@""
	.align	4
.nv.constant0._Z6warmupv:
	.zero		896


//--------------------- SYMBOLS --------------------------

	.type		.nv.reservedSmem.offset0,@object
	.size		.nv.reservedSmem.offset0,0x4
	.type		vprintf,@function
